// auto-generated by cutlass_sweep.gemm — config: {"arch": "sm_90", "cluster_m": 1, "cluster_n": 1, "dtype": "fp16", "dtype_b": "fp16", "layout": "nt", "stages": 0, "tile_k": 128, "tile_m": 256, "tile_n": 80}
#include "cutlass/cutlass.h"
#include "cutlass/gemm/collective/collective_builder.hpp"
#include "cutlass/gemm/device/gemm_universal_adapter.h"
#include "cutlass/gemm/kernel/gemm_universal.hpp"
#include "cutlass/epilogue/collective/collective_builder.hpp"

using ElemA = cutlass::half_t;
using ElemB = cutlass::half_t;
using ElemCD = cutlass::half_t;
using Acc  = float;
using TileShape    = cute::Shape<cute::_256, cute::_80, cute::_128>;
using ClusterShape = cute::Shape<cute::_1, cute::_1, cute::_1>;

using CollectiveEpilogue = typename cutlass::epilogue::collective::CollectiveBuilder<
    cutlass::arch::Sm90, cutlass::arch::OpClassTensorOp,
    TileShape, ClusterShape,
    cutlass::epilogue::collective::EpilogueTileAuto,
    Acc, Acc,
    ElemCD, cutlass::layout::RowMajor, 128 / cutlass::sizeof_bits<ElemCD>::value,
    ElemCD, cutlass::layout::RowMajor, 128 / cutlass::sizeof_bits<ElemCD>::value,
    cutlass::epilogue::collective::EpilogueScheduleAuto
  >::CollectiveOp;

using CollectiveMainloop = typename cutlass::gemm::collective::CollectiveBuilder<
    cutlass::arch::Sm90, cutlass::arch::OpClassTensorOp,
    ElemA, cutlass::layout::RowMajor, 128 / cutlass::sizeof_bits<ElemA>::value,
    ElemB, cutlass::layout::ColumnMajor, 128 / cutlass::sizeof_bits<ElemB>::value,
    Acc,
    TileShape, ClusterShape,
    cutlass::gemm::collective::StageCountAutoCarveout<static_cast<int>(sizeof(typename CollectiveEpilogue::SharedStorage))>,
    cutlass::gemm::collective::KernelScheduleAuto
  >::CollectiveOp;

using GemmKernel = cutlass::gemm::kernel::GemmUniversal<
    cute::Shape<int,int,int,int>,
    CollectiveMainloop,
    CollectiveEpilogue
>;
using Gemm = cutlass::gemm::device::GemmUniversalAdapter<GemmKernel>;

// Force the device kernel symbol into the cubin without needing a host main.
auto* _anchor = &cutlass::device_kernel<GemmKernel>;


// ===== COMPILED SASS (sm_90a) =====

	.target	sm_90a

	.elftype	@"ET_EXEC"


//--------------------- .note.nv.tkinfo           --------------------------
	.section	.note.nv.tkinfo,"",@"SHT_NOTE"
	.sectionflags	@"SHF_NOTE_NV_TKINFO"
	.tkinfo
        /*0018*/ 	.word	0x00000002
        /*0030*/ 	.string	""
        /*0030*/ 	.string	"ptxas"
        /*0030*/ 	.string	"Cuda compilation tools, release 13.0, V13.0.88"
        /*0030*/ 	.string	"Build cuda_13.0.r13.0/compiler.36424714_0"
        /*0030*/ 	.string	"-arch sm_90a -m 64 "



//--------------------- .note.nv.cuinfo           --------------------------
	.section	.note.nv.cuinfo,"",@"SHT_NOTE"
	.sectionflags	@"SHF_NOTE_NV_CUINFO"
        /*0018*/ 	.short	0x0002
        /*001a*/ 	.short	0x005a
        /*001c*/ 	.short	0x0082
	.zero		2


//--------------------- .nv.info                  --------------------------
	.section	.nv.info,"",@"SHT_CUDA_INFO"
	.align	4


	//----- nvinfo : EIATTR_REGCOUNT
	.align		4
        /*0000*/ 	.byte	0x04, 0x2f
        /*0002*/ 	.short	(.L_15 - .L_14)
	.align		4
.L_14:
        /*0004*/ 	.word	index@(_ZN7cutlass13device_kernelINS_4gemm6kernel13GemmUniversalIN4cute5tupleIJiiiiEEENS1_10collective13CollectiveMmaINS1_34MainloopSm90TmaGmmaWarpSpecializedILi2ENS5_IJNS4_1CILi1EEESB_SB_EEENS1_35KernelTmaWarpSpecializedCooperativeEEENS5_IJNSA_ILi256EEENSA_ILi80EEENSA_ILi128EEEEEENS_6half_tENS5_IJlSB_lEEESJ_SK_NS4_8TiledMMAINS4_8MMA_AtomIJNS4_4SM904GMMA25MMA_64x16x16_F32F16F16_SSILNSO_5MajorE0ELSQ_0ELNSO_7ScaleInE1ELSR_1EEEEEENS4_6LayoutINS5_IJNSA_ILi2EEESB_SB_EEENS5_IJSB_NSA_ILi0EEESX_EEEEENS5_IJNS4_10UnderscoreES10_S10_EEEEENS4_13SM90_TMA_LOADENS4_14ComposedLayoutINS4_7SwizzleILi3ELi4ELi3EEENS4_18smem_ptr_flag_bitsILi16EEENSU_INS5_IJNSA_ILi8EEENSA_ILi64EEEEEENS5_IJS1A_SB_EEEEEEEvNS4_8identityES13_S1E_vS1F_EENS_8epilogue10collective6detail29Sm90TmaWarpSpecializedAdapterINS1I_15DefaultEpilogueISJ_SK_SK_NS1H_6thread17LinearCombinationISJ_Li1EffLNS1M_9ScaleType4KindE0ELNS_15FloatRoundStyleE2ESJ_EENS1_15EpilogueDefaultEEEEEvvEEEEvNT_6ParamsE)
        /*0008*/ 	.word	0x000000a8


	//----- nvinfo : EIATTR_FRAME_SIZE
	.align		4
.L_15:
        /*000c*/ 	.byte	0x04, 0x11
        /*000e*/ 	.short	(.L_17 - .L_16)
	.align		4
.L_16:
        /*0010*/ 	.word	index@(_ZN7cutlass13device_kernelINS_4gemm6kernel13GemmUniversalIN4cute5tupleIJiiiiEEENS1_10collective13CollectiveMmaINS1_34MainloopSm90TmaGmmaWarpSpecializedILi2ENS5_IJNS4_1CILi1EEESB_SB_EEENS1_35KernelTmaWarpSpecializedCooperativeEEENS5_IJNSA_ILi256EEENSA_ILi80EEENSA_ILi128EEEEEENS_6half_tENS5_IJlSB_lEEESJ_SK_NS4_8TiledMMAINS4_8MMA_AtomIJNS4_4SM904GMMA25MMA_64x16x16_F32F16F16_SSILNSO_5MajorE0ELSQ_0ELNSO_7ScaleInE1ELSR_1EEEEEENS4_6LayoutINS5_IJNSA_ILi2EEESB_SB_EEENS5_IJSB_NSA_ILi0EEESX_EEEEENS5_IJNS4_10UnderscoreES10_S10_EEEEENS4_13SM90_TMA_LOADENS4_14ComposedLayoutINS4_7SwizzleILi3ELi4ELi3EEENS4_18smem_ptr_flag_bitsILi16EEENSU_INS5_IJNSA_ILi8EEENSA_ILi64EEEEEENS5_IJS1A_SB_EEEEEEEvNS4_8identityES13_S1E_vS1F_EENS_8epilogue10collective6detail29Sm90TmaWarpSpecializedAdapterINS1I_15DefaultEpilogueISJ_SK_SK_NS1H_6thread17LinearCombinationISJ_Li1EffLNS1M_9ScaleType4KindE0ELNS_15FloatRoundStyleE2ESJ_EENS1_15EpilogueDefaultEEEEEvvEEEEvNT_6ParamsE)
        /*0014*/ 	.word	0x00000000


	//----- nvinfo : EIATTR_MIN_STACK_SIZE
	.align		4
.L_17:
        /*0018*/ 	.byte	0x04, 0x12
        /*001a*/ 	.short	(.L_19 - .L_18)
	.align		4
.L_18:
        /*001c*/ 	.word	index@(_ZN7cutlass13device_kernelINS_4gemm6kernel13GemmUniversalIN4cute5tupleIJiiiiEEENS1_10collective13CollectiveMmaINS1_34MainloopSm90TmaGmmaWarpSpecializedILi2ENS5_IJNS4_1CILi1EEESB_SB_EEENS1_35KernelTmaWarpSpecializedCooperativeEEENS5_IJNSA_ILi256EEENSA_ILi80EEENSA_ILi128EEEEEENS_6half_tENS5_IJlSB_lEEESJ_SK_NS4_8TiledMMAINS4_8MMA_AtomIJNS4_4SM904GMMA25MMA_64x16x16_F32F16F16_SSILNSO_5MajorE0ELSQ_0ELNSO_7ScaleInE1ELSR_1EEEEEENS4_6LayoutINS5_IJNSA_ILi2EEESB_SB_EEENS5_IJSB_NSA_ILi0EEESX_EEEEENS5_IJNS4_10UnderscoreES10_S10_EEEEENS4_13SM90_TMA_LOADENS4_14ComposedLayoutINS4_7SwizzleILi3ELi4ELi3EEENS4_18smem_ptr_flag_bitsILi16EEENSU_INS5_IJNSA_ILi8EEENSA_ILi64EEEEEENS5_IJS1A_SB_EEEEEEEvNS4_8identityES13_S1E_vS1F_EENS_8epilogue10collective6detail29Sm90TmaWarpSpecializedAdapterINS1I_15DefaultEpilogueISJ_SK_SK_NS1H_6thread17LinearCombinationISJ_Li1EffLNS1M_9ScaleType4KindE0ELNS_15FloatRoundStyleE2ESJ_EENS1_15EpilogueDefaultEEEEEvvEEEEvNT_6ParamsE)
        /*0020*/ 	.word	0x00000000
.L_19:


//--------------------- .nv.compat                --------------------------
	.section	.nv.compat,"",@"SHT_CUDA_COMPAT_INFO"
	.align	4
        /*0000*/ 	.byte	0x02, 0x09, 0x01, 0x00, 0x02, 0x02, 0x04, 0x00, 0x02, 0x05, 0x05, 0x00, 0x03, 0x07, 0x01, 0x01
        /*0010*/ 	.byte	0x02, 0x03, 0x01, 0x00, 0x02, 0x06, 0x01, 0x00, 0x04, 0x0b, 0x08, 0x00, 0x00, 0x00, 0x00, 0x00
        /*0020*/ 	.byte	0x00, 0x00, 0x00, 0x00


//--------------------- .nv.info._ZN7cutlass13device_kernelINS_4gemm6kernel13GemmUniversalIN4cute5tupleIJiiiiEEENS1_10collective13CollectiveMmaINS1_34MainloopSm90TmaGmmaWarpSpecializedILi2ENS5_IJNS4_1CILi1EEESB_SB_EEENS1_35KernelTmaWarpSpecializedCooperativeEEENS5_IJNSA_ILi256EEENSA_ILi80EEENSA_ILi128EEEEEENS_6half_tENS5_IJlSB_lEEESJ_SK_NS4_8TiledMMAINS4_8MMA_AtomIJNS4_4SM904GMMA25MMA_64x16x16_F32F16F16_SSILNSO_5MajorE0ELSQ_0ELNSO_7ScaleInE1ELSR_1EEEEEENS4_6LayoutINS5_IJNSA_ILi2EEESB_SB_EEENS5_IJSB_NSA_ILi0EEESX_EEEEENS5_IJNS4_10UnderscoreES10_S10_EEEEENS4_13SM90_TMA_LOADENS4_14ComposedLayoutINS4_7SwizzleILi3ELi4ELi3EEENS4_18smem_ptr_flag_bitsILi16EEENSU_INS5_IJNSA_ILi8EEENSA_ILi64EEEEEENS5_IJS1A_SB_EEEEEEEvNS4_8identityES13_S1E_vS1F_EENS_8epilogue10collective6detail29Sm90TmaWarpSpecializedAdapterINS1I_15DefaultEpilogueISJ_SK_SK_NS1H_6thread17LinearCombinationISJ_Li1EffLNS1M_9ScaleType4KindE0ELNS_15FloatRoundStyleE2ESJ_EENS1_15EpilogueDefaultEEEEEvvEEEEvNT_6ParamsE --------------------------
	.section	.nv.info._ZN7cutlass13device_kernelINS_4gemm6kernel13GemmUniversalIN4cute5tupleIJiiiiEEENS1_10collective13CollectiveMmaINS1_34MainloopSm90TmaGmmaWarpSpecializedILi2ENS5_IJNS4_1CILi1EEESB_SB_EEENS1_35KernelTmaWarpSpecializedCooperativeEEENS5_IJNSA_ILi256EEENSA_ILi80EEENSA_ILi128EEEEEENS_6half_tENS5_IJlSB_lEEESJ_SK_NS4_8TiledMMAINS4_8MMA_AtomIJNS4_4SM904GMMA25MMA_64x16x16_F32F16F16_SSILNSO_5MajorE0ELSQ_0ELNSO_7ScaleInE1ELSR_1EEEEEENS4_6LayoutINS5_IJNSA_ILi2EEESB_SB_EEENS5_IJSB_NSA_ILi0EEESX_EEEEENS5_IJNS4_10UnderscoreES10_S10_EEEEENS4_13SM90_TMA_LOADENS4_14ComposedLayoutINS4_7SwizzleILi3ELi4ELi3EEENS4_18smem_ptr_flag_bitsILi16EEENSU_INS5_IJNSA_ILi8EEENSA_ILi64EEEEEENS5_IJS1A_SB_EEEEEEEvNS4_8identityES13_S1E_vS1F_EENS_8epilogue10collective6detail29Sm90TmaWarpSpecializedAdapterINS1I_15DefaultEpilogueISJ_SK_SK_NS1H_6thread17LinearCombinationISJ_Li1EffLNS1M_9ScaleType4KindE0ELNS_15FloatRoundStyleE2ESJ_EENS1_15EpilogueDefaultEEEEEvvEEEEvNT_6ParamsE,"",@"SHT_CUDA_INFO"
	.sectionflags	@""
	.align	4


	//----- nvinfo : EIATTR_CUDA_API_VERSION
	.align		4
        /*0000*/ 	.byte	0x04, 0x37
        /*0002*/ 	.short	(.L_21 - .L_20)
.L_20:
        /*0004*/ 	.word	0x00000082


	//----- nvinfo : EIATTR_KPARAM_INFO
	.align		4
.L_21:
        /*0008*/ 	.byte	0x04, 0x17
        /*000a*/ 	.short	(.L_23 - .L_22)
.L_22:
        /*000c*/ 	.word	0x00000000
        /*0010*/ 	.short	0x0000
        /*0012*/ 	.short	0x0070
        /*0014*/ 	.byte	0x00, 0xf0, 0x01, 0x10


	//----- nvinfo : EIATTR_SPARSE_MMA_MASK
	.align		4
.L_23:
        /*0018*/ 	.byte	0x03, 0x50
        /*001a*/ 	.short	0x0000


	//----- nvinfo : EIATTR_MAXREG_COUNT
	.align		4
        /*001c*/ 	.byte	0x03, 0x1b
        /*001e*/ 	.short	0x00a8


	//----- nvinfo : EIATTR_NUM_BARRIERS
	.align		4
        /*0020*/ 	.byte	0x02, 0x4c
        /*0022*/ 	.byte	0x01
	.zero		1


	//----- nvinfo : EIATTR_EXTERNS
	.align		4
        /*0024*/ 	.byte	0x04, 0x0f
        /*0026*/ 	.short	(.L_25 - .L_24)


	//   ....[0]....
	.align		4
.L_24:
        /*0028*/ 	.word	index@(__assertfail)


	//----- nvinfo : EIATTR_MERCURY_ISA_VERSION
	.align		4
.L_25:
        /*002c*/ 	.byte	0x03, 0x5f
        /*002e*/ 	.short	0x0101


	//----- nvinfo : EIATTR_INT_WARP_WIDE_INSTR_OFFSETS
	.align		4
        /*0030*/ 	.byte	0x04, 0x31
        /*0032*/ 	.short	(.L_27 - .L_26)


	//   ....[0]....
.L_26:
        /*0034*/ 	.word	0x00000370


	//   ....[1]....
        /*0038*/ 	.word	0x000003a0


	//   ....[2]....
        /*003c*/ 	.word	0x00000480


	//----- nvinfo : EIATTR_COOP_GROUP_MASK_REGIDS
	.align		4
.L_27:
        /*0040*/ 	.byte	0x04, 0x29
        /*0042*/ 	.short	(.L_29 - .L_28)


	//   ....[0]....
.L_28:
        /*0044*/ 	.word	0xffffffff


	//   ....[1]....
        /*0048*/ 	.word	0xffffffff


	//   ....[2]....
        /*004c*/ 	.word	0xffffffff


	//   ....[3]....
        /*0050*/ 	.word	0xffffffff


	//   ....[4]....
        /*0054*/ 	.word	0xffffffff


	//----- nvinfo : EIATTR_COOP_GROUP_INSTR_OFFSETS
	.align		4
.L_29:
        /*0058*/ 	.byte	0x04, 0x28
        /*005a*/ 	.short	(.L_31 - .L_30)


	//   ....[0]....
.L_30:
        /*005c*/ 	.word	0x00000060


	//   ....[1]....
        /*0060*/ 	.word	0x00000070


	//   ....[2]....
        /*0064*/ 	.word	0x00000130


	//   ....[3]....
        /*0068*/ 	.word	0x00000280


	//   ....[4]....
        /*006c*/ 	.word	0x00000f30


	//----- nvinfo : EIATTR_REG_RECONFIG
	.align		4
.L_31:
        /*0070*/ 	.byte	0x01, 0x54
	.zero		2


	//----- nvinfo : EIATTR_SYSCALL_OFFSETS
	.align		4
        /*0074*/ 	.byte	0x04, 0x46
        /*0076*/ 	.short	(.L_33 - .L_32)


	//   ....[0]....
.L_32:
        /*0078*/ 	.word	0x000010f0


	//----- nvinfo : EIATTR_MBARRIER_INSTR_OFFSETS
	.align		4
.L_33:
        /*007c*/ 	.byte	0x04, 0x39
        /*007e*/ 	.short	(.L_35 - .L_34)


	//   ....[0]....
.L_34:
        /*0080*/ 	.word	0x00000230
        /*0084*/ 	.word	0x000000ff
        /*0088*/ 	.word	0x00000000
        /*008c*/ 	.short	0x0100
        /*008e*/ 	.byte	0x08
	.zero		1


	//   ....[1]....
        /*0090*/ 	.word	0x00000240
        /*0094*/ 	.word	0x000000ff
        /*0098*/ 	.word	0x00000010
        /*009c*/ 	.short	0x0100
        /*009e*/ 	.byte	0x08
	.zero		1


	//   ....[2]....
        /*00a0*/ 	.word	0x00000250
        /*00a4*/ 	.word	0x000000ff
        /*00a8*/ 	.word	0x00000008
        /*00ac*/ 	.short	0x0100
        /*00ae*/ 	.byte	0x08
	.zero		1


	//   ....[3]....
        /*00b0*/ 	.word	0x00000260
        /*00b4*/ 	.word	0x000000ff
        /*00b8*/ 	.word	0x00000018
        /*00bc*/ 	.short	0x0100
        /*00be*/ 	.byte	0x08
	.zero		1


	//   ....[4]....
        /*00c0*/ 	.word	0x000004f0
        /*00c4*/ 	.word	0x000000ff
        /*00c8*/ 	.word	0x00000030
        /*00cc*/ 	.short	0x0100
        /*00ce*/ 	.byte	0x06
	.zero		1


	//   ....[5]....
        /*00d0*/ 	.word	0x00000550
        /*00d4*/ 	.word	0x000000ff
        /*00d8*/ 	.word	0x00000038
        /*00dc*/ 	.short	0x0100
        /*00de*/ 	.byte	0x06
	.zero		1


	//   ....[6]....
        /*00e0*/ 	.word	0x00001170
        /*00e4*/ 	.word	0x00000003
        /*00e8*/ 	.word	0x00000000
        /*00ec*/ 	.short	0x010a
        /*00ee*/ 	.byte	0x3f
	.zero		1


	//   ....[7]....
        /*00f0*/ 	.word	0x000011b0
        /*00f4*/ 	.word	0x00000003
        /*00f8*/ 	.word	0x00000000
        /*00fc*/ 	.short	0x010a
        /*00fe*/ 	.byte	0x3f
	.zero		1


	//   ....[8]....
        /*0100*/ 	.word	0x00003200
        /*0104*/ 	.word	0x000000ff
        /*0108*/ 	.word	0x00000000
        /*010c*/ 	.short	0x010a
        /*010e*/ 	.byte	0x08
	.zero		1


	//   ....[9]....
        /*0110*/ 	.word	0x00003240
        /*0114*/ 	.word	0x000000ff
        /*0118*/ 	.word	0x00000000
        /*011c*/ 	.short	0x010a
        /*011e*/ 	.byte	0x08
	.zero		1


	//   ....[10]....
        /*0120*/ 	.word	0x00005150
        /*0124*/ 	.word	0x000000ff
        /*0128*/ 	.word	0x00000000
        /*012c*/ 	.short	0x0101
        /*012e*/ 	.byte	0x07
	.zero		1


	//   ....[11]....
        /*0130*/ 	.word	0x00005330
        /*0134*/ 	.word	0x000000ff
        /*0138*/ 	.word	0x00000000
        /*013c*/ 	.short	0x0101
        /*013e*/ 	.byte	0x04
	.zero		1


	//   ....[12]....
        /*0140*/ 	.word	0x0000b620
        /*0144*/ 	.word	0x0000000c
        /*0148*/ 	.word	0x00000010
        /*014c*/ 	.short	0x010a
        /*014e*/ 	.byte	0x3f
	.zero		1


	//   ....[13]....
        /*0150*/ 	.word	0x0000baa0
        /*0154*/ 	.word	0x00000005
        /*0158*/ 	.word	0x00000038
        /*015c*/ 	.short	0x0101
        /*015e*/ 	.byte	0x3f
	.zero		1


	//   ....[14]....
        /*0160*/ 	.word	0x0000c1a0
        /*0164*/ 	.word	0x00000007
        /*0168*/ 	.word	0x00000000
        /*016c*/ 	.short	0x010a
        /*016e*/ 	.byte	0x3f
	.zero		1


	//   ....[15]....
        /*0170*/ 	.word	0x0000c220
        /*0174*/ 	.word	0x00000005
        /*0178*/ 	.word	0x00000000
        /*017c*/ 	.short	0x010a
        /*017e*/ 	.byte	0x3f
	.zero		1


	//   ....[16]....
        /*0180*/ 	.word	0x0000c280
        /*0184*/ 	.word	0x00000003
        /*0188*/ 	.word	0x00000000
        /*018c*/ 	.short	0x010a
        /*018e*/ 	.byte	0x3f
	.zero		1


	//   ....[17]....
        /*0190*/ 	.word	0x0000c2e0
        /*0194*/ 	.word	0x00000004
        /*0198*/ 	.word	0x00000000
        /*019c*/ 	.short	0x010a
        /*019e*/ 	.byte	0x3f
	.zero		1


	//   ....[18]....
        /*01a0*/ 	.word	0x0000c3b0
        /*01a4*/ 	.word	0x0000000c
        /*01a8*/ 	.word	0x00000010
        /*01ac*/ 	.short	0x010a
        /*01ae*/ 	.byte	0x3f
	.zero		1


	//   ....[19]....
        /*01b0*/ 	.word	0x0000c480
        /*01b4*/ 	.word	0x00000007
        /*01b8*/ 	.word	0x00000000
        /*01bc*/ 	.short	0x010a
        /*01be*/ 	.byte	0x3f
	.zero		1


	//----- nvinfo : EIATTR_NUM_MBARRIERS
	.align		4
.L_35:
        /*01c0*/ 	.byte	0x03, 0x38
        /*01c2*/ 	.short	0x0006


	//----- nvinfo : EIATTR_EXIT_INSTR_OFFSETS
	.align		4
        /*01c4*/ 	.byte	0x04, 0x1c
        /*01c6*/ 	.short	(.L_37 - .L_36)


	//   ....[0]....
.L_36:
        /*01c8*/ 	.word	0x000005a0


	//   ....[1]....
        /*01cc*/ 	.word	0x00000e60


	//   ....[2]....
        /*01d0*/ 	.word	0x0000ac90


	//   ....[3]....
        /*01d4*/ 	.word	0x0000b2c0


	//   ....[4]....
        /*01d8*/ 	.word	0x0000c270


	//----- nvinfo : EIATTR_MAX_THREADS
	.align		4
.L_37:
        /*01dc*/ 	.byte	0x04, 0x05
        /*01de*/ 	.short	(.L_39 - .L_38)
.L_38:
        /*01e0*/ 	.word	0x00000180
        /*01e4*/ 	.word	0x00000001
        /*01e8*/ 	.word	0x00000001


	//----- nvinfo : EIATTR_CRS_STACK_SIZE
	.align		4
.L_39:
        /*01ec*/ 	.byte	0x04, 0x1e
        /*01ee*/ 	.short	(.L_41 - .L_40)
.L_40:
        /*01f0*/ 	.word	0x00000000


	//----- nvinfo : EIATTR_CBANK_PARAM_SIZE
	.align		4
.L_41:
        /*01f4*/ 	.byte	0x03, 0x19
        /*01f6*/ 	.short	0x0470


	//----- nvinfo : EIATTR_PARAM_CBANK
	.align		4
        /*01f8*/ 	.byte	0x04, 0x0a
        /*01fa*/ 	.short	(.L_43 - .L_42)
	.align		4
.L_42:
        /*01fc*/ 	.word	index@(.nv.constant0._ZN7cutlass13device_kernelINS_4gemm6kernel13GemmUniversalIN4cute5tupleIJiiiiEEENS1_10collective13CollectiveMmaINS1_34MainloopSm90TmaGmmaWarpSpecializedILi2ENS5_IJNS4_1CILi1EEESB_SB_EEENS1_35KernelTmaWarpSpecializedCooperativeEEENS5_IJNSA_ILi256EEENSA_ILi80EEENSA_ILi128EEEEEENS_6half_tENS5_IJlSB_lEEESJ_SK_NS4_8TiledMMAINS4_8MMA_AtomIJNS4_4SM904GMMA25MMA_64x16x16_F32F16F16_SSILNSO_5MajorE0ELSQ_0ELNSO_7ScaleInE1ELSR_1EEEEEENS4_6LayoutINS5_IJNSA_ILi2EEESB_SB_EEENS5_IJSB_NSA_ILi0EEESX_EEEEENS5_IJNS4_10UnderscoreES10_S10_EEEEENS4_13SM90_TMA_LOADENS4_14ComposedLayoutINS4_7SwizzleILi3ELi4ELi3EEENS4_18smem_ptr_flag_bitsILi16EEENSU_INS5_IJNSA_ILi8EEENSA_ILi64EEEEEENS5_IJS1A_SB_EEEEEEEvNS4_8identityES13_S1E_vS1F_EENS_8epilogue10collective6detail29Sm90TmaWarpSpecializedAdapterINS1I_15DefaultEpilogueISJ_SK_SK_NS1H_6thread17LinearCombinationISJ_Li1EffLNS1M_9ScaleType4KindE0ELNS_15FloatRoundStyleE2ESJ_EENS1_15EpilogueDefaultEEEEEvvEEEEvNT_6ParamsE)
        /*0200*/ 	.short	0x0210
        /*0202*/ 	.short	0x0470


	//----- nvinfo : EIATTR_SW_WAR
	.align		4
.L_43:
        /*0204*/ 	.byte	0x04, 0x36
        /*0206*/ 	.short	(.L_45 - .L_44)
.L_44:
        /*0208*/ 	.word	0x00000008
.L_45:


//--------------------- .nv.callgraph             --------------------------
	.section	.nv.callgraph,"",@"SHT_CUDA_CALLGRAPH"
	.align	4
	.sectionentsize	8
	.align		4
        /*0000*/ 	.word	0x00000000
	.align		4
        /*0004*/ 	.word	0xffffffff
	.align		4
        /*0008*/ 	.word	index@(_ZN7cutlass13device_kernelINS_4gemm6kernel13GemmUniversalIN4cute5tupleIJiiiiEEENS1_10collective13CollectiveMmaINS1_34MainloopSm90TmaGmmaWarpSpecializedILi2ENS5_IJNS4_1CILi1EEESB_SB_EEENS1_35KernelTmaWarpSpecializedCooperativeEEENS5_IJNSA_ILi256EEENSA_ILi80EEENSA_ILi128EEEEEENS_6half_tENS5_IJlSB_lEEESJ_SK_NS4_8TiledMMAINS4_8MMA_AtomIJNS4_4SM904GMMA25MMA_64x16x16_F32F16F16_SSILNSO_5MajorE0ELSQ_0ELNSO_7ScaleInE1ELSR_1EEEEEENS4_6LayoutINS5_IJNSA_ILi2EEESB_SB_EEENS5_IJSB_NSA_ILi0EEESX_EEEEENS5_IJNS4_10UnderscoreES10_S10_EEEEENS4_13SM90_TMA_LOADENS4_14ComposedLayoutINS4_7SwizzleILi3ELi4ELi3EEENS4_18smem_ptr_flag_bitsILi16EEENSU_INS5_IJNSA_ILi8EEENSA_ILi64EEEEEENS5_IJS1A_SB_EEEEEEEvNS4_8identityES13_S1E_vS1F_EENS_8epilogue10collective6detail29Sm90TmaWarpSpecializedAdapterINS1I_15DefaultEpilogueISJ_SK_SK_NS1H_6thread17LinearCombinationISJ_Li1EffLNS1M_9ScaleType4KindE0ELNS_15FloatRoundStyleE2ESJ_EENS1_15EpilogueDefaultEEEEEvvEEEEvNT_6ParamsE)
	.align		4
        /*000c*/ 	.word	index@(__assertfail)
	.align		4
        /*0010*/ 	.word	0x00000000
	.align		4
        /*0014*/ 	.word	0xfffffffe
	.align		4
        /*0018*/ 	.word	0x00000000
	.align		4
        /*001c*/ 	.word	0xfffffffd
	.align		4
        /*0020*/ 	.word	0x00000000
	.align		4
        /*0024*/ 	.word	0xfffffffc


//--------------------- .nv.constant4             --------------------------
	.section	.nv.constant4,"a",@progbits
	.align	8
	.align		8
.nv.constant4:
        /*0000*/ 	.dword	__assertfail
	.align		8
        /*0008*/ 	.dword	__unnamed_1
	.align		8
        /*0010*/ 	.dword	_ZN39_INTERNAL_16ff6b1c_4_k_cu_af858de6_52664cuda3std3__45__cpo5beginE
	.align		8
        /*0018*/ 	.dword	_ZN39_INTERNAL_16ff6b1c_4_k_cu_af858de6_52664cuda3std3__45__cpo3endE
	.align		8
        /*0020*/ 	.dword	_ZN39_INTERNAL_16ff6b1c_4_k_cu_af858de6_52664cuda3std3__45__cpo6cbeginE
	.align		8
        /*0028*/ 	.dword	_ZN39_INTERNAL_16ff6b1c_4_k_cu_af858de6_52664cuda3std3__45__cpo4cendE
	.align		8
        /*0030*/ 	.dword	_ZN39_INTERNAL_16ff6b1c_4_k_cu_af858de6_52664cuda3std3__441_GLOBAL__N__16ff6b1c_4_k_cu_af858de6_52666ignoreE
	.align		8
        /*0038*/ 	.dword	_ZN39_INTERNAL_16ff6b1c_4_k_cu_af858de6_52664cuda3std3__419piecewise_constructE
	.align		8
        /*0040*/ 	.dword	_ZN39_INTERNAL_16ff6b1c_4_k_cu_af858de6_52664cuda3std3__48in_placeE
	.align		8
        /*0048*/ 	.dword	_ZN39_INTERNAL_16ff6b1c_4_k_cu_af858de6_52664cuda3std6ranges3__45__cpo4swapE
	.align		8
        /*0050*/ 	.dword	_ZN39_INTERNAL_16ff6b1c_4_k_cu_af858de6_52664cuda3std6ranges3__45__cpo9iter_moveE
	.align		8
        /*0058*/ 	.dword	_ZN39_INTERNAL_16ff6b1c_4_k_cu_af858de6_52664cute7productE
	.align		8
        /*0060*/ 	.dword	_ZN39_INTERNAL_16ff6b1c_4_k_cu_af858de6_52664cute1_E
	.align		8
        /*0068*/ 	.dword	$str$22
	.align		8
        /*0070*/ 	.dword	$str$23


//--------------------- .text._ZN7cutlass13device_kernelINS_4gemm6kernel13GemmUniversalIN4cute5tupleIJiiiiEEENS1_10collective13CollectiveMmaINS1_34MainloopSm90TmaGmmaWarpSpecializedILi2ENS5_IJNS4_1CILi1EEESB_SB_EEENS1_35KernelTmaWarpSpecializedCooperativeEEENS5_IJNSA_ILi256EEENSA_ILi80EEENSA_ILi128EEEEEENS_6half_tENS5_IJlSB_lEEESJ_SK_NS4_8TiledMMAINS4_8MMA_AtomIJNS4_4SM904GMMA25MMA_64x16x16_F32F16F16_SSILNSO_5MajorE0ELSQ_0ELNSO_7ScaleInE1ELSR_1EEEEEENS4_6LayoutINS5_IJNSA_ILi2EEESB_SB_EEENS5_IJSB_NSA_ILi0EEESX_EEEEENS5_IJNS4_10UnderscoreES10_S10_EEEEENS4_13SM90_TMA_LOADENS4_14ComposedLayoutINS4_7SwizzleILi3ELi4ELi3EEENS4_18smem_ptr_flag_bitsILi16EEENSU_INS5_IJNSA_ILi8EEENSA_ILi64EEEEEENS5_IJS1A_SB_EEEEEEEvNS4_8identityES13_S1E_vS1F_EENS_8epilogue10collective6detail29Sm90TmaWarpSpecializedAdapterINS1I_15DefaultEpilogueISJ_SK_SK_NS1H_6thread17LinearCombinationISJ_Li1EffLNS1M_9ScaleType4KindE0ELNS_15FloatRoundStyleE2ESJ_EENS1_15EpilogueDefaultEEEEEvvEEEEvNT_6ParamsE --------------------------
	.section	.text._ZN7cutlass13device_kernelINS_4gemm6kernel13GemmUniversalIN4cute5tupleIJiiiiEEENS1_10collective13CollectiveMmaINS1_34MainloopSm90TmaGmmaWarpSpecializedILi2ENS5_IJNS4_1CILi1EEESB_SB_EEENS1_35KernelTmaWarpSpecializedCooperativeEEENS5_IJNSA_ILi256EEENSA_ILi80EEENSA_ILi128EEEEEENS_6half_tENS5_IJlSB_lEEESJ_SK_NS4_8TiledMMAINS4_8MMA_AtomIJNS4_4SM904GMMA25MMA_64x16x16_F32F16F16_SSILNSO_5MajorE0ELSQ_0ELNSO_7ScaleInE1ELSR_1EEEEEENS4_6LayoutINS5_IJNSA_ILi2EEESB_SB_EEENS5_IJSB_NSA_ILi0EEESX_EEEEENS5_IJNS4_10UnderscoreES10_S10_EEEEENS4_13SM90_TMA_LOADENS4_14ComposedLayoutINS4_7SwizzleILi3ELi4ELi3EEENS4_18smem_ptr_flag_bitsILi16EEENSU_INS5_IJNSA_ILi8EEENSA_ILi64EEEEEENS5_IJS1A_SB_EEEEEEEvNS4_8identityES13_S1E_vS1F_EENS_8epilogue10collective6detail29Sm90TmaWarpSpecializedAdapterINS1I_15DefaultEpilogueISJ_SK_SK_NS1H_6thread17LinearCombinationISJ_Li1EffLNS1M_9ScaleType4KindE0ELNS_15FloatRoundStyleE2ESJ_EENS1_15EpilogueDefaultEEEEEvvEEEEvNT_6ParamsE,"ax",@progbits
	.align	128
.text._ZN7cutlass13device_kernelINS_4gemm6kernel13GemmUniversalIN4cute5tupleIJiiiiEEENS1_10collective13CollectiveMmaINS1_34MainloopSm90TmaGmmaWarpSpecializedILi2ENS5_IJNS4_1CILi1EEESB_SB_EEENS1_35KernelTmaWarpSpecializedCooperativeEEENS5_IJNSA_ILi256EEENSA_ILi80EEENSA_ILi128EEEEEENS_6half_tENS5_IJlSB_lEEESJ_SK_NS4_8TiledMMAINS4_8MMA_AtomIJNS4_4SM904GMMA25MMA_64x16x16_F32F16F16_SSILNSO_5MajorE0ELSQ_0ELNSO_7ScaleInE1ELSR_1EEEEEENS4_6LayoutINS5_IJNSA_ILi2EEESB_SB_EEENS5_IJSB_NSA_ILi0EEESX_EEEEENS5_IJNS4_10UnderscoreES10_S10_EEEEENS4_13SM90_TMA_LOADENS4_14ComposedLayoutINS4_7SwizzleILi3ELi4ELi3EEENS4_18smem_ptr_flag_bitsILi16EEENSU_INS5_IJNSA_ILi8EEENSA_ILi64EEEEEENS5_IJS1A_SB_EEEEEEEvNS4_8identityES13_S1E_vS1F_EENS_8epilogue10collective6detail29Sm90TmaWarpSpecializedAdapterINS1I_15DefaultEpilogueISJ_SK_SK_NS1H_6thread17LinearCombinationISJ_Li1EffLNS1M_9ScaleType4KindE0ELNS_15FloatRoundStyleE2ESJ_EENS1_15EpilogueDefaultEEEEEvvEEEEvNT_6ParamsE:
        .type           _ZN7cutlass13device_kernelINS_4gemm6kernel13GemmUniversalIN4cute5tupleIJiiiiEEENS1_10collective13CollectiveMmaINS1_34MainloopSm90TmaGmmaWarpSpecializedILi2ENS5_IJNS4_1CILi1EEESB_SB_EEENS1_35KernelTmaWarpSpecializedCooperativeEEENS5_IJNSA_ILi256EEENSA_ILi80EEENSA_ILi128EEEEEENS_6half_tENS5_IJlSB_lEEESJ_SK_NS4_8TiledMMAINS4_8MMA_AtomIJNS4_4SM904GMMA25MMA_64x16x16_F32F16F16_SSILNSO_5MajorE0ELSQ_0ELNSO_7ScaleInE1ELSR_1EEEEEENS4_6LayoutINS5_IJNSA_ILi2EEESB_SB_EEENS5_IJSB_NSA_ILi0EEESX_EEEEENS5_IJNS4_10UnderscoreES10_S10_EEEEENS4_13SM90_TMA_LOADENS4_14ComposedLayoutINS4_7SwizzleILi3ELi4ELi3EEENS4_18smem_ptr_flag_bitsILi16EEENSU_INS5_IJNSA_ILi8EEENSA_ILi64EEEEEENS5_IJS1A_SB_EEEEEEEvNS4_8identityES13_S1E_vS1F_EENS_8epilogue10collective6detail29Sm90TmaWarpSpecializedAdapterINS1I_15DefaultEpilogueISJ_SK_SK_NS1H_6thread17LinearCombinationISJ_Li1EffLNS1M_9ScaleType4KindE0ELNS_15FloatRoundStyleE2ESJ_EENS1_15EpilogueDefaultEEEEEvvEEEEvNT_6ParamsE,@function
        .size           _ZN7cutlass13device_kernelINS_4gemm6kernel13GemmUniversalIN4cute5tupleIJiiiiEEENS1_10collective13CollectiveMmaINS1_34MainloopSm90TmaGmmaWarpSpecializedILi2ENS5_IJNS4_1CILi1EEESB_SB_EEENS1_35KernelTmaWarpSpecializedCooperativeEEENS5_IJNSA_ILi256EEENSA_ILi80EEENSA_ILi128EEEEEENS_6half_tENS5_IJlSB_lEEESJ_SK_NS4_8TiledMMAINS4_8MMA_AtomIJNS4_4SM904GMMA25MMA_64x16x16_F32F16F16_SSILNSO_5MajorE0ELSQ_0ELNSO_7ScaleInE1ELSR_1EEEEEENS4_6LayoutINS5_IJNSA_ILi2EEESB_SB_EEENS5_IJSB_NSA_ILi0EEESX_EEEEENS5_IJNS4_10UnderscoreES10_S10_EEEEENS4_13SM90_TMA_LOADENS4_14ComposedLayoutINS4_7SwizzleILi3ELi4ELi3EEENS4_18smem_ptr_flag_bitsILi16EEENSU_INS5_IJNSA_ILi8EEENSA_ILi64EEEEEENS5_IJS1A_SB_EEEEEEEvNS4_8identityES13_S1E_vS1F_EENS_8epilogue10collective6detail29Sm90TmaWarpSpecializedAdapterINS1I_15DefaultEpilogueISJ_SK_SK_NS1H_6thread17LinearCombinationISJ_Li1EffLNS1M_9ScaleType4KindE0ELNS_15FloatRoundStyleE2ESJ_EENS1_15EpilogueDefaultEEEEEvvEEEEvNT_6ParamsE,(.L_x_220 - _ZN7cutlass13device_kernelINS_4gemm6kernel13GemmUniversalIN4cute5tupleIJiiiiEEENS1_10collective13CollectiveMmaINS1_34MainloopSm90TmaGmmaWarpSpecializedILi2ENS5_IJNS4_1CILi1EEESB_SB_EEENS1_35KernelTmaWarpSpecializedCooperativeEEENS5_IJNSA_ILi256EEENSA_ILi80EEENSA_ILi128EEEEEENS_6half_tENS5_IJlSB_lEEESJ_SK_NS4_8TiledMMAINS4_8MMA_AtomIJNS4_4SM904GMMA25MMA_64x16x16_F32F16F16_SSILNSO_5MajorE0ELSQ_0ELNSO_7ScaleInE1ELSR_1EEEEEENS4_6LayoutINS5_IJNSA_ILi2EEESB_SB_EEENS5_IJSB_NSA_ILi0EEESX_EEEEENS5_IJNS4_10UnderscoreES10_S10_EEEEENS4_13SM90_TMA_LOADENS4_14ComposedLayoutINS4_7SwizzleILi3ELi4ELi3EEENS4_18smem_ptr_flag_bitsILi16EEENSU_INS5_IJNSA_ILi8EEENSA_ILi64EEEEEENS5_IJS1A_SB_EEEEEEEvNS4_8identityES13_S1E_vS1F_EENS_8epilogue10collective6detail29Sm90TmaWarpSpecializedAdapterINS1I_15DefaultEpilogueISJ_SK_SK_NS1H_6thread17LinearCombinationISJ_Li1EffLNS1M_9ScaleType4KindE0ELNS_15FloatRoundStyleE2ESJ_EENS1_15EpilogueDefaultEEEEEvvEEEEvNT_6ParamsE)
        .other          _ZN7cutlass13device_kernelINS_4gemm6kernel13GemmUniversalIN4cute5tupleIJiiiiEEENS1_10collective13CollectiveMmaINS1_34MainloopSm90TmaGmmaWarpSpecializedILi2ENS5_IJNS4_1CILi1EEESB_SB_EEENS1_35KernelTmaWarpSpecializedCooperativeEEENS5_IJNSA_ILi256EEENSA_ILi80EEENSA_ILi128EEEEEENS_6half_tENS5_IJlSB_lEEESJ_SK_NS4_8TiledMMAINS4_8MMA_AtomIJNS4_4SM904GMMA25MMA_64x16x16_F32F16F16_SSILNSO_5MajorE0ELSQ_0ELNSO_7ScaleInE1ELSR_1EEEEEENS4_6LayoutINS5_IJNSA_ILi2EEESB_SB_EEENS5_IJSB_NSA_ILi0EEESX_EEEEENS5_IJNS4_10UnderscoreES10_S10_EEEEENS4_13SM90_TMA_LOADENS4_14ComposedLayoutINS4_7SwizzleILi3ELi4ELi3EEENS4_18smem_ptr_flag_bitsILi16EEENSU_INS5_IJNSA_ILi8EEENSA_ILi64EEEEEENS5_IJS1A_SB_EEEEEEEvNS4_8identityES13_S1E_vS1F_EENS_8epilogue10collective6detail29Sm90TmaWarpSpecializedAdapterINS1I_15DefaultEpilogueISJ_SK_SK_NS1H_6thread17LinearCombinationISJ_Li1EffLNS1M_9ScaleType4KindE0ELNS_15FloatRoundStyleE2ESJ_EENS1_15EpilogueDefaultEEEEEvvEEEEvNT_6ParamsE,@"STO_CUDA_ENTRY STV_DEFAULT"
_ZN7cutlass13device_kernelINS_4gemm6kernel13GemmUniversalIN4cute5tupleIJiiiiEEENS1_10collective13CollectiveMmaINS1_34MainloopSm90TmaGmmaWarpSpecializedILi2ENS5_IJNS4_1CILi1EEESB_SB_EEENS1_35KernelTmaWarpSpecializedCooperativeEEENS5_IJNSA_ILi256EEENSA_ILi80EEENSA_ILi128EEEEEENS_6half_tENS5_IJlSB_lEEESJ_SK_NS4_8TiledMMAINS4_8MMA_AtomIJNS4_4SM904GMMA25MMA_64x16x16_F32F16F16_SSILNSO_5MajorE0ELSQ_0ELNSO_7ScaleInE1ELSR_1EEEEEENS4_6LayoutINS5_IJNSA_ILi2EEESB_SB_EEENS5_IJSB_NSA_ILi0EEESX_EEEEENS5_IJNS4_10UnderscoreES10_S10_EEEEENS4_13SM90_TMA_LOADENS4_14ComposedLayoutINS4_7SwizzleILi3ELi4ELi3EEENS4_18smem_ptr_flag_bitsILi16EEENSU_INS5_IJNSA_ILi8EEENSA_ILi64EEEEEENS5_IJS1A_SB_EEEEEEEvNS4_8identityES13_S1E_vS1F_EENS_8epilogue10collective6detail29Sm90TmaWarpSpecializedAdapterINS1I_15DefaultEpilogueISJ_SK_SK_NS1H_6thread17LinearCombinationISJ_Li1EffLNS1M_9ScaleType4KindE0ELNS_15FloatRoundStyleE2ESJ_EENS1_15EpilogueDefaultEEEEEvvEEEEvNT_6ParamsE:
[----:B------:R-:W0:Y:S01]  /*0000*/  LDC R1, c[0x0][0x28] ;  /* 0x00000a00ff017b82 */ /* 0x000e220000000800 */
[----:B------:R-:W1:Y:S01]  /*0010*/  S2R R18, SR_TID.X ;  /* 0x0000000000127919 */ /* 0x000e620000002100 */
[----:B------:R-:W-:Y:S01]  /*0020*/  ELECT P0, URZ, PT ;  /* 0x00000000003f782f */ /* 0x000fe20003800000 */
[----:B------:R-:W-:Y:S01]  /*0030*/  BSSY B0, `(.L_x_0) ;  /* 0x000000f000007945 */ /* 0x000fe20003800000 */
[--C-:B-1----:R-:W-:Y:S02]  /*0040*/  SHF.R.U32.HI R0, RZ, 0x5, R18.reuse ;  /* 0x00000005ff007819 */ /* 0x102fe40000011612 */
[----:B------:R-:W-:-:S03]  /*0050*/  SHF.R.U32.HI R22, RZ, 0x7, R18 ;  /* 0x00000007ff167819 */ /* 0x000fc60000011612 */
[----:B------:R-:W1:Y:S04]  /*0060*/  SHFL.IDX PT, R5, R0, RZ, 0x1f ;  /* 0x00001fff00057589 */ /* 0x000e6800000e0000 */
[----:B------:R2:W3:Y:S01]  /*0070*/  SHFL.IDX PT, R8, R22, RZ, 0x1f ;  /* 0x00001fff16087589 */ /* 0x0004e200000e0000 */
[----:B-1----:R-:W-:-:S13]  /*0080*/  ISETP.NE.OR P0, PT, R5, RZ, !P0 ;  /* 0x000000ff0500720c */ /* 0x002fda0004705670 */
[----:B0-23--:R-:W-:Y:S05]  /*0090*/  @P0 BRA `(.L_x_1) ;  /* 0x0000000000200947 */ /* 0x00dfea0003800000 */
[----:B------:R-:W-:Y:S02]  /*00a0*/  ULDC.64 UR4, c[0x0][0x198] ;  /* 0x0000660000047ab9 */ /* 0x000fe40000000a00 */
[----:B------:R-:W-:Y:S02]  /*00b0*/  UIADD3 UR6, UP0, UR4, 0xf0, URZ ;  /* 0x000000f004067890 */ /* 0x000fe4000ff1e03f */
[----:B------:R-:W-:Y:S02]  /*00c0*/  UIADD3 UR4, UP1, UR4, 0x1f0, URZ ;  /* 0x000001f004047890 */ /* 0x000fe4000ff3e03f */
[----:B------:R-:W-:Y:S02]  /*00d0*/  UIADD3.X UR7, URZ, UR5, URZ, UP0, !UPT ;  /* 0x000000053f077290 */ /* 0x000fe400087fe43f */
[----:B------:R-:W-:-:S07]  /*00e0*/  UIADD3.X UR5, URZ, UR5, URZ, UP1, !UPT ;  /* 0x000000053f057290 */ /* 0x000fce0008ffe43f */
[----:B------:R0:W-:Y:S02]  /*00f0*/  UTMACCTL.PF [UR6] ;  /* 0x00000000060079b9 */ /* 0x0001e40008040000 */
[----:B------:R0:W-:Y:S02]  /*0100*/  UTMACCTL.PF [UR4] ;  /* 0x00000000040079b9 */ /* 0x0001e40008040000 */
[----:B0-----:R-:W-:Y:S01]  /*0110*/  NOP ;  /* 0x0000000000007918 */ /* 0x001fe20000000000 */
.L_x_1:
[----:B------:R-:W-:Y:S05]  /*0120*/  BSYNC B0 ;  /* 0x0000000000007941 */ /* 0x000fea0003800000 */
.L_x_0:
[----:B------:R-:W0:Y:S02]  /*0130*/  SHFL.IDX PT, R2, R0, RZ, 0x1f ;  /* 0x00001fff00027589 */ /* 0x000e2400000e0000 */
[----:B0-----:R-:W-:-:S13]  /*0140*/  ISETP.NE.AND P0, PT, R2, RZ, PT ;  /* 0x000000ff0200720c */ /* 0x001fda0003f05270 */
[----:B------:R-:W-:Y:S05]  /*0150*/  @P0 BRA `(.L_x_2) ;  /* 0x0000000000480947 */ /* 0x000fea0003800000 */
[----:B------:R-:W0:Y:S01]  /*0160*/  S2UR UR8, SR_CgaCtaId ;  /* 0x00000000000879c3 */ /* 0x000e220000008800 */
[----:B------:R-:W-:Y:S01]  /*0170*/  UMOV UR4, 0x400 ;  /* 0x0000040000047882 */ /* 0x000fe20000000000 */
[----:B------:R-:W-:Y:S01]  /*0180*/  UMOV UR5, 0x1 ;  /* 0x0000000100057882 */ /* 0x000fe20000000000 */
[----:B------:R-:W-:Y:S01]  /*0190*/  UMOV UR6, 0x100 ;  /* 0x0000010000067882 */ /* 0x000fe20000000000 */
[----:B------:R-:W-:Y:S01]  /*01a0*/  ELECT P0, URZ, PT ;  /* 0x00000000003f782f */ /* 0x000fe20003800000 */
[----:B------:R-:W-:-:S04]  /*01b0*/  UIADD3 UR6, -UR6, 0x100000, URZ ;  /* 0x0010000006067890 */ /* 0x000fc8000fffe13f */
[----:B------:R-:W-:Y:S02]  /*01c0*/  USHF.L.U32 UR7, UR6, 0xb, URZ ;  /* 0x0000000b06077899 */ /* 0x000fe4000800063f */
[----:B------:R-:W-:Y:S02]  /*01d0*/  USHF.L.U32 UR6, UR6, 0x1, URZ ;  /* 0x0000000106067899 */ /* 0x000fe4000800063f */
[----:B0-----:R-:W-:Y:S02]  /*01e0*/  ULEA UR8, UR8, UR4, 0x18 ;  /* 0x0000000408087291 */ /* 0x001fe4000f8ec03f */
[----:B------:R-:W-:-:S04]  /*01f0*/  UIADD3 UR4, -UR5, 0x100000, URZ ;  /* 0x0010000005047890 */ /* 0x000fc8000fffe13f */
[----:B------:R-:W-:Y:S02]  /*0200*/  USHF.L.U32 UR5, UR4, 0xb, URZ ;  /* 0x0000000b04057899 */ /* 0x000fe4000800063f */
[----:B------:R-:W-:Y:S01]  /*0210*/  USHF.L.U32 UR4, UR4, 0x1, URZ ;  /* 0x0000000104047899 */ /* 0x000fe2000800063f */
[----:B------:R-:W0:Y:S11]  /*0220*/  FENCE.VIEW.ASYNC.S ;  /* 0x00000000000073c6 */ /* 0x000e360000000000 */
[----:B0-----:R0:W1:Y:S01]  /*0230*/  SYNCS.EXCH.64 URZ, [UR8], UR4 ;  /* 0x00000004083f75b2 */ /* 0x0010620008000100 */
[----:B------:R0:W2:Y:S01]  /*0240*/  SYNCS.EXCH.64 URZ, [UR8+0x10], UR6 ;  /* 0x00001006083f75b2 */ /* 0x0000a20008000100 */
[----:B------:R0:W3:Y:S01]  /*0250*/  SYNCS.EXCH.64 URZ, [UR8+0x8], UR4 ;  /* 0x00000804083f75b2 */ /* 0x0000e20008000100 */
[----:B------:R0:W4:Y:S01]  /*0260*/  SYNCS.EXCH.64 URZ, [UR8+0x18], UR6 ;  /* 0x00001806083f75b2 */ /* 0x0001220008000100 */
[----:B------:R-:W-:Y:S01]  /*0270*/  NOP ;  /* 0x0000000000007918 */ /* 0x000fe20000000000 */
.L_x_2:
[----:B------:R-:W5:Y:S01]  /*0280*/  SHFL.IDX PT, R0, R0, RZ, 0x1f ;  /* 0x00001fff00007589 */ /* 0x000f6200000e0000 */
[----:B------:R-:W-:Y:S01]  /*0290*/  ELECT P0, URZ, PT ;  /* 0x00000000003f782f */ /* 0x000fe20003800000 */
[----:B------:R-:W1:Y:S01]  /*02a0*/  LDC R2, c[0x0][0x65c] ;  /* 0x00019700ff027b82 */ /* 0x000e620000000800 */
[----:B------:R-:W-:Y:S01]  /*02b0*/  SHF.R.S32.HI R6, RZ, 0x1f, R5 ;  /* 0x0000001fff067819 */ /* 0x000fe20000011405 */
[----:B------:R-:W2:Y:S01]  /*02c0*/  S2R R3, SR_CTAID.Y ;  /* 0x0000000000037919 */ /* 0x000ea20000002600 */
[----:B0-----:R-:W-:Y:S01]  /*02d0*/  UMOV UR4, 0x20 ;  /* 0x0000002000047882 */ /* 0x001fe20000000000 */
[----:B------:R-:W-:Y:S01]  /*02e0*/  ISETP.NE.AND P2, PT, R8, RZ, PT ;  /* 0x000000ff0800720c */ /* 0x000fe20003f45270 */
[----:B------:R-:W-:Y:S01]  /*02f0*/  NOP ;  /* 0x0000000000007918 */ /* 0x000fe20000000000 */
[----:B------:R-:W0:Y:S01]  /*0300*/  S2R R4, SR_CTAID.X ;  /* 0x0000000000047919 */ /* 0x000e220000002500 */
[----:B------:R-:W-:Y:S01]  /*0310*/  LEA.HI R6, R6, R5, RZ, 0x2 ;  /* 0x0000000506067211 */ /* 0x000fe200078f10ff */
[----:B------:R-:W-:Y:S01]  /*0320*/  NOP ;  /* 0x0000000000007918 */ /* 0x000fe20000000000 */
[----:B-----5:R-:W-:-:S02]  /*0330*/  ISETP.NE.OR P0, PT, R0, RZ, !P0 ;  /* 0x000000ff0000720c */ /* 0x020fc40004705670 */
[----:B-1----:R-:W-:-:S04]  /*0340*/  ISETP.NE.AND P3, PT, R2, 0x1, PT ;  /* 0x000000010200780c */ /* 0x002fc80003f65270 */
[----:B------:R-:W-:Y:S02]  /*0350*/  P2R R0, PR, RZ, 0x8 ;  /* 0x00000008ff007803 */ /* 0x000fe40000000000 */
[----:B------:R-:W-:-:S05]  /*0360*/  LOP3.LUT R0, R6, 0xfffffffc, RZ, 0xc0, !PT ;  /* 0xfffffffc06007812 */ /* 0x000fca00078ec0ff */
[----:B------:R-:W-:Y:S01]  /*0370*/  VOTEU.ALL UP0, P0 ;  /* 0x00000000003f7886 */ /* 0x000fe20000000000 */
[----:B------:R-:W-:Y:S01]  /*0380*/  IMAD.IADD R0, R5, 0x1, -R0 ;  /* 0x0000000105007824 */ /* 0x000fe200078e0a00 */
[----:B------:R-:W0:Y:S01]  /*0390*/  @P3 LDC R17, c[0x0][0x10] ;  /* 0x00000400ff113b82 */ /* 0x000e220000000800 */
[----:B------:R-:W-:Y:S01]  /*03a0*/  VOTEU.ALL UP1, P0 ;  /* 0x00000000003f7886 */ /* 0x000fe20000020000 */
[----:B--2---:R-:W-:Y:S01]  /*03b0*/  @P3 IMAD.MOV.U32 R6, RZ, RZ, R3 ;  /* 0x000000ffff063224 */ /* 0x004fe200078e0003 */
[----:B------:R-:W-:Y:S01]  /*03c0*/  @!UP0 UMOV UR6, 0x400 ;  /* 0x0000040000068882 */ /* 0x000fe20000000000 */
[----:B------:R-:W-:-:S04]  /*03d0*/  @!UP0 UIADD3 UR4, -UR4, 0x100000, URZ ;  /* 0x0010000004048890 */ /* 0x000fc8000fffe13f */
[----:B------:R-:W-:Y:S02]  /*03e0*/  @!UP0 USHF.L.U32 UR5, UR4, 0xb, URZ ;  /* 0x0000000b04058899 */ /* 0x000fe4000800063f */
[----:B------:R-:W-:Y:S01]  /*03f0*/  @!UP0 USHF.L.U32 UR4, UR4, 0x1, URZ ;  /* 0x0000000104048899 */ /* 0x000fe2000800063f */
[----:B------:R-:W-:Y:S02]  /*0400*/  @P3 IMAD.MOV.U32 R7, RZ, RZ, RZ ;  /* 0x000000ffff073224 */ /* 0x000fe400078e00ff */
[----:B------:R-:W-:Y:S01]  /*0410*/  IMAD.MOV.U32 R5, RZ, RZ, RZ ;  /* 0x000000ffff057224 */ /* 0x000fe200078e00ff */
[----:B------:R-:W1:Y:S01]  /*0420*/  @!UP0 S2UR UR7, SR_CgaCtaId ;  /* 0x00000000000789c3 */ /* 0x000e620000008800 */
[----:B------:R-:W-:-:S07]  /*0430*/  @P3 IMAD.MOV.U32 R11, RZ, RZ, RZ ;  /* 0x000000ffff0b3224 */ /* 0x000fce00078e00ff */
[----:B------:R-:W2:Y:S01]  /*0440*/  @!P3 LDC R9, c[0x0][0xc] ;  /* 0x00000300ff09bb82 */ /* 0x000ea20000000800 */
[----:B0-----:R-:W-:-:S04]  /*0450*/  @P3 IMAD.WIDE.U32 R16, R4, R17, R6 ;  /* 0x0000001104103225 */ /* 0x001fc800078e0006 */
[----:B------:R-:W-:Y:S01]  /*0460*/  @P3 IMAD.IADD R17, R17, 0x1, R11 ;  /* 0x0000000111113824 */ /* 0x000fe200078e020b */
[----:B-1----:R-:W-:Y:S01]  /*0470*/  @!UP0 ULEA UR6, UR7, UR6, 0x18 ;  /* 0x0000000607068291 */ /* 0x002fe2000f8ec03f */
[----:B------:R-:W-:Y:S01]  /*0480*/  VOTEU.ALL UP0, P0 ;  /* 0x00000000003f7886 */ /* 0x000fe20000000000 */
[----:B------:R-:W-:-:S04]  /*0490*/  ISETP.NE.AND P0, PT, R0, 0x3, PT ;  /* 0x000000030000780c */ /* 0x000fc80003f05270 */
[----:B------:R-:W-:Y:S01]  /*04a0*/  ISETP.EQ.OR P0, PT, R0, RZ, !P0 ;  /* 0x000000ff0000720c */ /* 0x000fe20004702670 */
[----:B--2---:R-:W-:-:S03]  /*04b0*/  @!P3 IMAD.WIDE.U32 R6, R9, R3, R4 ;  /* 0x000000030906b225 */ /* 0x004fc600078e0004 */
[C---:B------:R-:W-:Y:S01]  /*04c0*/  ISETP.EQ.AND P0, PT, R8.reuse, RZ, P0 ;  /* 0x000000ff0800720c */ /* 0x040fe20000702270 */
[----:B------:R-:W-:Y:S01]  /*04d0*/  VIADD R8, R8, 0xffffffff ;  /* 0xffffffff08087836 */ /* 0x000fe20000000000 */
[----:B------:R-:W0:Y:S02]  /*04e0*/  FENCE.VIEW.ASYNC.S ;  /* 0x00000000000073c6 */ /* 0x000e240000000000 */
[----:B0-----:R0:W3:Y:S01]  /*04f0*/  @!UP0 SYNCS.EXCH.64 URZ, [UR6+0x30], UR4 ;  /* 0x00003004063f85b2 */ /* 0x0010e20008000100 */
[----:B------:R-:W-:Y:S01]  /*0500*/  @!P3 IMAD.MOV.U32 R16, RZ, RZ, R6 ;  /* 0x000000ffff10b224 */ /* 0x000fe200078e0006 */
[----:B------:R-:W-:Y:S01]  /*0510*/  SEL R19, RZ, 0x1, !P0 ;  /* 0x00000001ff137807 */ /* 0x000fe20004000000 */
[----:B------:R-:W-:Y:S01]  /*0520*/  @!P3 IMAD.MOV.U32 R17, RZ, RZ, R7 ;  /* 0x000000ffff11b224 */ /* 0x000fe200078e0007 */
[----:B------:R-:W-:-:S04]  /*0530*/  ISETP.GE.U32.AND P1, PT, R8, 0x2, PT ;  /* 0x000000020800780c */ /* 0x000fc80003f26070 */
[----:B------:R-:W-:Y:S01]  /*0540*/  SEL R19, R19, 0x2, P1 ;  /* 0x0000000213137807 */ /* 0x000fe20000800000 */
[----:B------:R0:W3:Y:S01]  /*0550*/  @!UP1 SYNCS.EXCH.64 URZ, [UR6+0x38], UR4 ;  /* 0x00003804063f95b2 */ /* 0x0000e20008000100 */
[----:B------:R-:W-:Y:S01]  /*0560*/  NOP ;  /* 0x0000000000007918 */ /* 0x000fe20000000000 */
[----:B---34-:R-:W-:Y:S06]  /*0570*/  BAR.SYNC.DEFER_BLOCKING 0x0 ;  /* 0x0000000000007b1d */ /* 0x018fec0000010000 */
[----:B------:R-:W-:Y:S05]  /*0580*/  @!P2 BRA `(.L_x_3) ;  /* 0x000000a400c4a947 */ /* 0x000fea0003800000 */
[----:B------:R-:W-:-:S13]  /*0590*/  ISETP.GT.U32.AND P0, PT, R8, 0x1, PT ;  /* 0x000000010800780c */ /* 0x000fda0003f04070 */
[----:B0-----:R-:W-:Y:S05]  /*05a0*/  @P0 EXIT ;  /* 0x000000000000094d */ /* 0x001fea0003800000 */
[----:B------:R-:W-:Y:S01]  /*05b0*/  ULDC.64 UR4, c[0x0][0x650] ;  /* 0x0001940000047ab9 */ /* 0x000fe20000000a00 */
[----:B------:R-:W-:Y:S01]  /*05c0*/  PRMT R0, RZ, 0x7610, R0 ;  /* 0x00007610ff007816 */ /* 0x000fe20000000000 */
[----:B------:R-:W-:Y:S01]  /*05d0*/  IMAD.MOV.U32 R106, RZ, RZ, -0x1 ;  /* 0xffffffffff6a7424 */ /* 0x000fe200078e00ff */
[----:B------:R-:W-:Y:S01]  /*05e0*/  ISETP.GE.U32.AND P0, PT, R16, UR4, PT ;  /* 0x0000000410007c0c */ /* 0x000fe2000bf06070 */
[----:B------:R-:W-:Y:S02]  /*05f0*/  IMAD.MOV.U32 R107, RZ, RZ, -0x1 ;  /* 0xffffffffff6b7424 */ /* 0x000fe400078e00ff */
[----:B------:R-:W-:Y:S01]  /*0600*/  IMAD.MOV.U32 R23, RZ, RZ, -0x1 ;  /* 0xffffffffff177424 */ /* 0x000fe200078e00ff */
[----:B------:R-:W-:-:S13]  /*0610*/  ISETP.GE.U32.AND.EX P0, PT, R17, UR5, PT, P0 ;  /* 0x0000000511007c0c */ /* 0x000fda000bf06100 */
[----:B------:R-:W-:Y:S05]  /*0620*/  @P0 BRA `(.L_x_4) ;  /* 0x0000000400540947 */ /* 0x000fea0003800000 */
[----:B------:R-:W0:Y:S01]  /*0630*/  LDC.64 R14, c[0x0][0x628] ;  /* 0x00018a00ff0e7b82 */ /* 0x000e220000000a00 */
[----:B------:R-:W-:Y:S02]  /*0640*/  IMAD.MOV.U32 R6, RZ, RZ, R16 ;  /* 0x000000ffff067224 */ /* 0x000fe400078e0010 */
[----:B------:R-:W-:-:S05]  /*0650*/  IMAD.MOV.U32 R7, RZ, RZ, R17 ;  /* 0x000000ffff077224 */ /* 0x000fca00078e0011 */
[----:B------:R-:W1:Y:S08]  /*0660*/  LDC R0, c[0x0][0x630] ;  /* 0x00018c00ff007b82 */ /* 0x000e700000000800 */
[----:B------:R-:W2:Y:S01]  /*0670*/  LDC.64 R20, c[0x0][0x620] ;  /* 0x00018800ff147b82 */ /* 0x000ea20000000a00 */
[----:B0-----:R-:W-:-:S04]  /*0680*/  ISETP.NE.U32.AND P0, PT, R14, RZ, PT ;  /* 0x000000ff0e00720c */ /* 0x001fc80003f05070 */
[----:B------:R-:W-:-:S13]  /*0690*/  ISETP.NE.AND.EX P0, PT, R15, RZ, PT, P0 ;  /* 0x000000ff0f00720c */ /* 0x000fda0003f05300 */
[----:B-12---:R-:W-:Y:S05]  /*06a0*/  @!P0 BRA `(.L_x_5) ;  /* 0x0000000000288947 */ /* 0x006fea0003800000 */
[----:B------:R-:W0:Y:S02]  /*06b0*/  LDC R11, c[0x0][0x634] ;  /* 0x00018d00ff0b7b82 */ /* 0x000e240000000800 */
[----:B0-----:R-:W-:-:S05]  /*06c0*/  IADD3 R11, P0, R16, R11, RZ ;  /* 0x0000000b100b7210 */ /* 0x001fca0007f1e0ff */
[----:B------:R-:W-:-:S04]  /*06d0*/  IMAD.X R13, RZ, RZ, R17, P0 ;  /* 0x000000ffff0d7224 */ /* 0x000fc800000e0611 */
[----:B------:R-:W-:-:S04]  /*06e0*/  IMAD.WIDE.U32 R6, R13, R14, RZ ;  /* 0x0000000e0d067225 */ /* 0x000fc800078e00ff */
[----:B------:R-:W-:-:S04]  /*06f0*/  IMAD.WIDE.U32 R8, P0, R11, R15, R6 ;  /* 0x0000000f0b087225 */ /* 0x000fc80007800006 */
[----:B------:R-:W-:-:S04]  /*0700*/  IMAD.WIDE.U32 R6, R11, R14, RZ ;  /* 0x0000000e0b067225 */ /* 0x000fc800078e00ff */
[----:B------:R-:W-:Y:S01]  /*0710*/  IMAD.X R11, RZ, RZ, RZ, P0 ;  /* 0x000000ffff0b7224 */ /* 0x000fe200000e06ff */
[----:B------:R-:W-:Y:S01]  /*0720*/  IADD3 RZ, P0, R7, R8, RZ ;  /* 0x0000000807ff7210 */ /* 0x000fe20007f1e0ff */
[----:B------:R-:W-:-:S04]  /*0730*/  IMAD.MOV.U32 R10, RZ, RZ, R9 ;  /* 0x000000ffff0a7224 */ /* 0x000fc800078e0009 */
[----:B------:R-:W-:-:S08]  /*0740*/  IMAD.WIDE.U32.X R6, R13, R15, R10, P0 ;  /* 0x0000000f0d067225 */ /* 0x000fd000000e040a */
.L_x_5:
[-CC-:B------:R-:W-:Y:S01]  /*0750*/  SHF.R.U64 R23, R6, R0.reuse, R7.reuse ;  /* 0x0000000006177219 */ /* 0x180fe20000001207 */
[----:B------:R-:W0:Y:S01]  /*0760*/  LDC R10, c[0x0][0x618] ;  /* 0x00018600ff0a7b82 */ /* 0x000e220000000800 */
[----:B------:R-:W-:Y:S01]  /*0770*/  SHF.R.U32.HI R5, RZ, R0, R7 ;  /* 0x00000000ff057219 */ /* 0x000fe20000011607 */
[----:B------:R-:W-:Y:S01]  /*0780*/  ULDC UR4, c[0x0][0x150] ;  /* 0x0000540000047ab9 */ /* 0x000fe20000000800 */
[----:B------:R-:W-:Y:S02]  /*0790*/  IADD3 R9, P0, RZ, -R23, RZ ;  /* 0x80000017ff097210 */ /* 0x000fe40007f1e0ff */
[----:B------:R-:W-:-:S03]  /*07a0*/  I2FP.F32.U32 R0, R4 ;  /* 0x0000000400007245 */ /* 0x000fc60000201000 */
[----:B------:R-:W1:Y:S01]  /*07b0*/  LDC.64 R28, c[0x0][0x640] ;  /* 0x00019000ff1c7b82 */ /* 0x000e620000000a00 */
[----:B------:R-:W-:Y:S02]  /*07c0*/  IMAD.X R11, RZ, RZ, ~R5, P0 ;  /* 0x000000ffff0b7224 */ /* 0x000fe400000e0e05 */
[----:B------:R-:W-:Y:S01]  /*07d0*/  FMUL R0, R0, UR4 ;  /* 0x0000000400007c20 */ /* 0x000fe20008400000 */
[----:B------:R-:W-:Y:S01]  /*07e0*/  IMAD.WIDE.U32 R6, R9, R20, R16 ;  /* 0x0000001409067225 */ /* 0x000fe200078e0010 */
[----:B------:R-:W-:-:S03]  /*07f0*/  ULDC UR4, c[0x0][0x154] ;  /* 0x0000550000047ab9 */ /* 0x000fc60000000800 */
[----:B------:R-:W-:Y:S01]  /*0800*/  IMAD R8, R11, R20, RZ ;  /* 0x000000140b087224 */ /* 0x000fe200078e02ff */
[----:B------:R-:W2:Y:S01]  /*0810*/  LDC R5, c[0x0][0x144] ;  /* 0x00005100ff057b82 */ /* 0x000ea20000000800 */
[----:B------:R-:W3:Y:S02]  /*0820*/  F2I.U32.TRUNC.NTZ R0, R0 ;  /* 0x0000000000007305 */ /* 0x000ee4000020f000 */
[----:B------:R-:W-:-:S04]  /*0830*/  IMAD R9, R9, R21, R8 ;  /* 0x0000001509097224 */ /* 0x000fc800078e0208 */
[----:B------:R-:W-:Y:S01]  /*0840*/  IMAD.IADD R7, R7, 0x1, R9 ;  /* 0x0000000107077824 */ /* 0x000fe200078e0209 */
[----:B------:R-:W4:Y:S01]  /*0850*/  LDC R12, c[0x0][0x608] ;  /* 0x00018200ff0c7b82 */ /* 0x000f220000000800 */
[----:B------:R-:W-:-:S03]  /*0860*/  IMAD.MOV.U32 R9, RZ, RZ, -0x1 ;  /* 0xffffffffff097424 */ /* 0x000fc600078e00ff */
[-CC-:B0-----:R-:W-:Y:S02]  /*0870*/  SHF.R.U64 R20, R6, R10.reuse, R7.reuse ;  /* 0x0000000a06147219 */ /* 0x181fe40000001207 */
[----:B------:R-:W-:Y:S02]  /*0880*/  I2FP.F32.U32 R6, R3 ;  /* 0x0000000300067245 */ /* 0x000fe40000201000 */
[----:B------:R-:W0:Y:S01]  /*0890*/  LDC R26, c[0x0][0x658] ;  /* 0x00019600ff1a7b82 */ /* 0x000e220000000800 */
[----:B-1----:R-:W-:Y:S01]  /*08a0*/  ISETP.NE.U32.AND P0, PT, R28, RZ, PT ;  /* 0x000000ff1c00720c */ /* 0x002fe20003f05070 */
[----:B---3--:R-:W-:Y:S01]  /*08b0*/  IMAD.MOV R8, RZ, RZ, -R0 ;  /* 0x000000ffff087224 */ /* 0x008fe200078e0a00 */
[----:B------:R-:W-:Y:S01]  /*08c0*/  SHF.R.U32.HI R7, RZ, R10, R7 ;  /* 0x0000000aff077219 */ /* 0x000fe20000011607 */
[----:B------:R-:W-:Y:S01]  /*08d0*/  FMUL R6, R6, UR4 ;  /* 0x0000000406067c20 */ /* 0x000fe20008400000 */
[----:B------:R-:W-:-:S03]  /*08e0*/  ISETP.NE.AND.EX P0, PT, R29, RZ, PT, P0 ;  /* 0x000000ff1d00720c */ /* 0x000fc60003f05300 */
[----:B------:R-:W1:Y:S01]  /*08f0*/  LDC R14, c[0x0][0x148] ;  /* 0x00005200ff0e7b82 */ /* 0x000e620000000800 */
[----:B--2---:R-:W-:-:S07]  /*0900*/  IMAD R0, R5, R8, R4 ;  /* 0x0000000805007224 */ /* 0x004fce00078e0204 */
[----:B------:R-:W2:Y:S01]  /*0910*/  LDC R24, c[0x0][0x600] ;  /* 0x00018000ff187b82 */ /* 0x000ea20000000800 */
[-CC-:B----4-:R-:W-:Y:S02]  /*0920*/  SHF.R.U64 R30, R20, R12.reuse, R7.reuse ;  /* 0x0000000c141e7219 */ /* 0x190fe40000001207 */
[----:B------:R-:W-:Y:S01]  /*0930*/  SHF.R.U32.HI R5, RZ, R12, R7 ;  /* 0x0000000cff057219 */ /* 0x000fe20000011607 */
[----:B------:R-:W-:Y:S01]  /*0940*/  IMAD.MOV.U32 R7, RZ, RZ, 0x1 ;  /* 0x00000001ff077424 */ /* 0x000fe200078e00ff */
[----:B------:R3:W4:Y:S03]  /*0950*/  F2I.U32.TRUNC.NTZ R12, R6 ;  /* 0x00000006000c7305 */ /* 0x000726000020f000 */
[----:B------:R-:W1:Y:S01]  /*0960*/  LDC R15, c[0x0][0x648] ;  /* 0x00019200ff0f7b82 */ /* 0x000e620000000800 */
[-C--:B0-----:R-:W-:Y:S02]  /*0970*/  SHF.L.U32 R4, R9, R26.reuse, RZ ;  /* 0x0000001a09047219 */ /* 0x081fe400000006ff */
[----:B------:R-:W-:-:S02]  /*0980*/  SHF.R.U64 R32, R30, R26, R5 ;  /* 0x0000001a1e207219 */ /* 0x000fc40000001205 */
[----:B------:R-:W-:Y:S02]  /*0990*/  LOP3.LUT R11, RZ, R4, RZ, 0x33, !PT ;  /* 0x00000004ff0b7212 */ /* 0x000fe400078e33ff */
[-C--:B------:R-:W-:Y:S01]  /*09a0*/  SHF.R.U32.HI R5, RZ, R26.reuse, R5 ;  /* 0x0000001aff057219 */ /* 0x080fe20000011605 */
[----:B------:R-:W0:Y:S01]  /*09b0*/  LDC R21, c[0x0][0x638] ;  /* 0x00018e00ff157b82 */ /* 0x000e220000000800 */
[----:B------:R-:W-:Y:S01]  /*09c0*/  SHF.L.U32 R10, R7, R26, RZ ;  /* 0x0000001a070a7219 */ /* 0x000fe200000006ff */
[----:B------:R-:W-:-:S06]  /*09d0*/  IMAD.MOV.U32 R4, RZ, RZ, R32 ;  /* 0x000000ffff047224 */ /* 0x000fcc00078e0020 */
[----:B------:R-:W0:Y:S01]  /*09e0*/  LDC R106, c[0x0][0x610] ;  /* 0x00018400ff6a7b82 */ /* 0x000e220000000800 */
[----:B---34-:R-:W-:Y:S05]  /*09f0*/  @!P0 BRA `(.L_x_6) ;  /* 0x0000000000288947 */ /* 0x018fea0003800000 */
[----:B------:R-:W3:Y:S02]  /*0a00*/  LDC R9, c[0x0][0x64c] ;  /* 0x00019300ff097b82 */ /* 0x000ee40000000800 */
[----:B---3--:R-:W-:-:S05]  /*0a10*/  IADD3 R9, P0, R32, R9, RZ ;  /* 0x0000000920097210 */ /* 0x008fca0007f1e0ff */
        /* <DEDUP_REMOVED lines=8> */
.L_x_6:
[----:B-1----:R-:W-:Y:S01]  /*0aa0*/  SHF.R.U64 R4, R4, R15, R5 ;  /* 0x0000000f04047219 */ /* 0x002fe20000001205 */
[----:B--2---:R-:W-:Y:S01]  /*0ab0*/  VIADD R5, R24, 0xffffffff ;  /* 0xffffffff18057836 */ /* 0x004fe20000000000 */
[----:B------:R-:W-:Y:S01]  /*0ac0*/  LOP3.LUT R11, R30, R11, RZ, 0xc0, !PT ;  /* 0x0000000b1e0b7212 */ /* 0x000fe200078ec0ff */
[----:B------:R-:W-:Y:S02]  /*0ad0*/  IMAD.MOV R12, RZ, RZ, -R12 ;  /* 0x000000ffff0c7224 */ /* 0x000fe400078e0a0c */
[----:B------:R-:W-:Y:S01]  /*0ae0*/  IMAD.MOV R6, RZ, RZ, -R4 ;  /* 0x000000ffff067224 */ /* 0x000fe200078e0a04 */
[----:B------:R-:W-:Y:S01]  /*0af0*/  LOP3.LUT R5, R20, R5, RZ, 0xc0, !PT ;  /* 0x0000000514057212 */ /* 0x000fe200078ec0ff */
[----:B------:R-:W-:Y:S02]  /*0b00*/  @P3 IMAD R0, R14, R12, R3 ;  /* 0x0000000c0e003224 */ /* 0x000fe400078e0203 */
[----:B------:R-:W-:Y:S02]  /*0b10*/  IMAD R11, R10, R4, R11 ;  /* 0x000000040a0b7224 */ /* 0x000fe400078e020b */
[----:B0-----:R-:W-:-:S02]  /*0b20*/  IMAD R3, R6, R21, R32 ;  /* 0x0000001506037224 */ /* 0x001fc400078e0220 */
[----:B------:R-:W-:Y:S02]  /*0b30*/  IMAD R106, R11, R106, R0 ;  /* 0x0000006a0b6a7224 */ /* 0x000fe400078e0200 */
[----:B------:R-:W-:Y:S02]  /*0b40*/  IMAD R3, R3, R24, R5 ;  /* 0x0000001803037224 */ /* 0x000fe400078e0205 */
[----:B------:R-:W-:-:S03]  /*0b50*/  IMAD.MOV.U32 R0, RZ, RZ, 0x1 ;  /* 0x00000001ff007424 */ /* 0x000fc600078e00ff */
[----:B------:R-:W-:Y:S02]  /*0b60*/  SEL R107, R3, R106, !P3 ;  /* 0x0000006a036b7207 */ /* 0x000fe40005800000 */
[----:B------:R-:W-:-:S07]  /*0b70*/  SEL R106, R106, R3, !P3 ;  /* 0x000000036a6a7207 */ /* 0x000fce0005800000 */
.L_x_4:
[----:B------:R-:W-:-:S08]  /*0b80*/  NOP ;  /* 0x0000000000007918 */ /* 0x000fd00000000000 */
[----:B------:R-:W0:Y:S02]  /*0b90*/  USETMAXREG.TRY_ALLOC.CTAPOOL UP0, 0xe8 ;  /* 0x000000e8000079c8 */ /* 0x000e240008000600 */
[----:B0-----:R-:W-:-:S13]  /*0ba0*/  PLOP3.LUT P0, PT, PT, PT, UP0, 0x80, 0x0 ;  /* 0x000000000000781c */ /* 0x001fda0003f0f008 */
[----:B------:R-:W-:Y:S05]  /*0bb0*/  @!P0 BRA `(.L_x_4) ;  /* 0xfffffffc00f08947 */ /* 0x000fea000383ffff */
[----:B------:R-:W-:Y:S01]  /*0bc0*/  ULDC.64 UR4, c[0x0][0x598] ;  /* 0x0001660000047ab9 */ /* 0x000fe20000000a00 */
[----:B------:R-:W-:Y:S01]  /*0bd0*/  ULDC.64 UR40, c[0x0][0x208] ;  /* 0x0000820000287ab9 */ /* 0x000fe20000000a00 */
[----:B------:R-:W-:-:S04]  /*0be0*/  ISETP.NE.U32.AND P0, PT, RZ, UR4, PT ;  /* 0x00000004ff007c0c */ /* 0x000fc8000bf05070 */
[----:B------:R-:W-:-:S13]  /*0bf0*/  ISETP.NE.AND.EX P0, PT, RZ, UR5, PT, P0 ;  /* 0x00000005ff007c0c */ /* 0x000fda000bf05300 */
[----:B------:R-:W-:Y:S05]  /*0c00*/  @!P0 BRA `(.L_x_7) ;  /* 0x00000000001c8947 */ /* 0x000fea0003800000 */
[----:B------:R-:W0:Y:S02]  /*0c10*/  LDC.64 R4, c[0x0][0x598] ;  /* 0x00016600ff047b82 */ /* 0x000e240000000a00 */
[----:B0-----:R-:W2:Y:S02]  /*0c20*/  LDG.E.64 R4, desc[UR40][R4.64] ;  /* 0x0000002804047981 */ /* 0x001ea4000c1e1b00 */
[----:B--2---:R-:W-:-:S04]  /*0c30*/  ISETP.NE.U32.AND P0, PT, R4, RZ, PT ;  /* 0x000000ff0400720c */ /* 0x004fc80003f05070 */
[----:B------:R-:W-:-:S13]  /*0c40*/  ISETP.NE.AND.EX P0, PT, R5, RZ, PT, P0 ;  /* 0x000000ff0500720c */ /* 0x000fda0003f05300 */
[----:B------:R-:W-:Y:S05]  /*0c50*/  @!P0 BRA `(.L_x_7) ;  /* 0x0000000000088947 */ /* 0x000fea0003800000 */
[----:B------:R0:W5:Y:S01]  /*0c60*/  LD.E R104, desc[UR40][R4.64] ;  /* 0x0000002804687980 */ /* 0x000162000c101900 */
[----:B------:R-:W-:Y:S05]  /*0c70*/  BRA `(.L_x_8) ;  /* 0x0000000000247947 */ /* 0x000fea0003800000 */
.L_x_7:
[----:B------:R-:W-:Y:S02]  /*0c80*/  ULDC.64 UR4, c[0x0][0x588] ;  /* 0x0001620000047ab9 */ /* 0x000fe40000000a00 */
[----:B------:R-:W-:-:S04]  /*0c90*/  ISETP.NE.U32.AND P0, PT, RZ, UR4, PT ;  /* 0x00000004ff007c0c */ /* 0x000fc8000bf05070 */
[----:B------:R-:W-:-:S13]  /*0ca0*/  ISETP.NE.AND.EX P0, PT, RZ, UR5, PT, P0 ;  /* 0x00000005ff007c0c */ /* 0x000fda000bf05300 */
[----:B------:R-:W-:Y:S05]  /*0cb0*/  @!P0 BRA `(.L_x_9) ;  /* 0x00000000000c8947 */ /* 0x000fea0003800000 */
[----:B------:R-:W0:Y:S02]  /*0cc0*/  LDC.64 R104, c[0x0][0x588] ;  /* 0x00016200ff687b82 */ /* 0x000e240000000a00 */
[----:B0-----:R1:W5:Y:S01]  /*0cd0*/  LDG.E R104, desc[UR40][R104.64] ;  /* 0x0000002868687981 */ /* 0x001362000c1e1900 */
[----:B------:R-:W-:Y:S05]  /*0ce0*/  BRA `(.L_x_8) ;  /* 0x0000000000087947 */ /* 0x000fea0003800000 */
.L_x_9:
[----:B------:R-:W-:Y:S02]  /*0cf0*/  ULDC UR4, c[0x0][0x580] ;  /* 0x0001600000047ab9 */ /* 0x000fe40000000800 */
[----:B------:R-:W-:-:S07]  /*0d00*/  IMAD.U32 R104, RZ, RZ, UR4 ;  /* 0x00000004ff687e24 */ /* 0x000fce000f8e00ff */
.L_x_8:
[----:B------:R-:W-:Y:S02]  /*0d10*/  ULDC.64 UR4, c[0x0][0x5a0] ;  /* 0x0001680000047ab9 */ /* 0x000fe40000000a00 */
[----:B------:R-:W-:-:S04]  /*0d20*/  ISETP.NE.U32.AND P0, PT, RZ, UR4, PT ;  /* 0x00000004ff007c0c */ /* 0x000fc8000bf05070 */
[----:B------:R-:W-:-:S13]  /*0d30*/  ISETP.NE.AND.EX P0, PT, RZ, UR5, PT, P0 ;  /* 0x00000005ff007c0c */ /* 0x000fda000bf05300 */
[----:B------:R-:W-:Y:S05]  /*0d40*/  @!P0 BRA `(.L_x_10) ;  /* 0x00000000001c8947 */ /* 0x000fea0003800000 */
[----:B0-----:R-:W0:Y:S02]  /*0d50*/  LDC.64 R4, c[0x0][0x5a0] ;  /* 0x00016800ff047b82 */ /* 0x001e240000000a00 */
[----:B0-----:R-:W2:Y:S02]  /*0d60*/  LDG.E.64 R4, desc[UR40][R4.64] ;  /* 0x0000002804047981 */ /* 0x001ea4000c1e1b00 */
[----:B--2---:R-:W-:-:S04]  /*0d70*/  ISETP.NE.U32.AND P0, PT, R4, RZ, PT ;  /* 0x000000ff0400720c */ /* 0x004fc80003f05070 */
[----:B------:R-:W-:-:S13]  /*0d80*/  ISETP.NE.AND.EX P0, PT, R5, RZ, PT, P0 ;  /* 0x000000ff0500720c */ /* 0x000fda0003f05300 */
[----:B------:R-:W-:Y:S05]  /*0d90*/  @!P0 BRA `(.L_x_10) ;  /* 0x0000000000088947 */ /* 0x000fea0003800000 */
[----:B-1----:R0:W5:Y:S01]  /*0da0*/  LD.E R105, desc[UR40][R4.64] ;  /* 0x0000002804697980 */ /* 0x002162000c101900 */
[----:B------:R-:W-:Y:S05]  /*0db0*/  BRA `(.L_x_11) ;  /* 0x0000000000247947 */ /* 0x000fea0003800000 */
.L_x_10:
[----:B------:R-:W-:Y:S02]  /*0dc0*/  ULDC.64 UR4, c[0x0][0x590] ;  /* 0x0001640000047ab9 */ /* 0x000fe40000000a00 */
[----:B------:R-:W-:-:S04]  /*0dd0*/  ISETP.NE.U32.AND P0, PT, RZ, UR4, PT ;  /* 0x00000004ff007c0c */ /* 0x000fc8000bf05070 */
[----:B------:R-:W-:-:S13]  /*0de0*/  ISETP.NE.AND.EX P0, PT, RZ, UR5, PT, P0 ;  /* 0x00000005ff007c0c */ /* 0x000fda000bf05300 */
[----:B------:R-:W-:Y:S05]  /*0df0*/  @!P0 BRA `(.L_x_12) ;  /* 0x00000000000c8947 */ /* 0x000fea0003800000 */
[----:B0-----:R-:W1:Y:S02]  /*0e00*/  LDC.64 R4, c[0x0][0x590] ;  /* 0x00016400ff047b82 */ /* 0x001e640000000a00 */
[----:B-1----:R1:W5:Y:S01]  /*0e10*/  LDG.E R105, desc[UR40][R4.64] ;  /* 0x0000002804697981 */ /* 0x002362000c1e1900 */
[----:B------:R-:W-:Y:S05]  /*0e20*/  BRA `(.L_x_11) ;  /* 0x0000000000087947 */ /* 0x000fea0003800000 */
.L_x_12:
[----:B------:R-:W-:Y:S02]  /*0e30*/  ULDC UR4, c[0x0][0x584] ;  /* 0x0001610000047ab9 */ /* 0x000fe40000000800 */
[----:B-1----:R-:W-:-:S07]  /*0e40*/  IMAD.U32 R105, RZ, RZ, UR4 ;  /* 0x00000004ff697e24 */ /* 0x002fce000f8e00ff */
.L_x_11:
[----:B------:R-:W-:-:S13]  /*0e50*/  LOP3.LUT P0, RZ, R0, 0xff, RZ, 0xc0, !PT ;  /* 0x000000ff00ff7812 */ /* 0x000fda000780c0ff */
[----:B------:R-:W-:Y:S05]  /*0e60*/  @!P0 EXIT ;  /* 0x000000000000894d */ /* 0x000fea0003800000 */
[----:B------:R-:W-:Y:S01]  /*0e70*/  ULDC UR4, c[0x0][0x28c] ;  /* 0x0000a30000047ab9 */ /* 0x000fe20000000800 */
[----:B------:R-:W-:Y:S01]  /*0e80*/  LOP3.LUT R116, R19, 0x1, RZ, 0xfc, !PT ;  /* 0x0000000113747812 */ /* 0x000fe200078efcff */
[----:B------:R-:W-:Y:S01]  /*0e90*/  UIADD3 UR4, UR4, 0x7f, URZ ;  /* 0x0000007f04047890 */ /* 0x000fe2000fffe03f */
[----:B------:R-:W-:Y:S01]  /*0ea0*/  UMOV UR36, URZ ;  /* 0x0000003f00247c82 */ /* 0x000fe20008000000 */
[----:B------:R-:W-:Y:S02]  /*0eb0*/  UMOV UR37, URZ ;  /* 0x0000003f00257c82 */ /* 0x000fe40008000000 */
[----:B------:R-:W-:-:S04]  /*0ec0*/  USHF.R.S32.HI UR5, URZ, 0x1f, UR4 ;  /* 0x0000001f3f057899 */ /* 0x000fc80008011404 */
[----:B------:R-:W-:-:S04]  /*0ed0*/  ULEA.HI UR5, UR5, UR4, URZ, 0x7 ;  /* 0x0000000405057291 */ /* 0x000fc8000f8f383f */
[----:B------:R-:W-:-:S12]  /*0ee0*/  USHF.R.S32.HI UR38, URZ, 0x7, UR5 ;  /* 0x000000073f267899 */ /* 0x000fd80008011405 */
.L_x_188:
[----:B------:R-:W-:Y:S01]  /*0ef0*/  LOP3.LUT R0, R18, 0x80, RZ, 0xc0, !PT ;  /* 0x0000008012007812 */ /* 0x000fe200078ec0ff */
[----:B------:R-:W2:Y:S01]  /*0f00*/  S2UR UR7, SR_CgaCtaId ;  /* 0x00000000000779c3 */ /* 0x000ea20000008800 */
[----:B------:R-:W-:Y:S02]  /*0f10*/  UMOV UR6, 0x400 ;  /* 0x0000040000067882 */ /* 0x000fe40000000000 */
[----:B------:R-:W-:-:S06]  /*0f20*/  SHF.R.U32.HI R0, RZ, 0x7, R0 ;  /* 0x00000007ff007819 */ /* 0x000fcc0000011600 */
[----:B---3--:R-:W3:Y:S01]  /*0f30*/  SHFL.IDX PT, R0, R0, RZ, 0x1f ;  /* 0x00001fff00007589 */ /* 0x008ee200000e0000 */
[----:B--2---:R-:W-:Y:S01]  /*0f40*/  ULEA UR42, UR7, UR6, 0x18 ;  /* 0x00000006072a7291 */ /* 0x004fe2000f8ec03f */
[----:B---3--:R-:W-:-:S13]  /*0f50*/  R2UR UR4, R0 ;  /* 0x00000000000472ca */ /* 0x008fda00000e0000 */
[----:B------:R-:W-:-:S04]  /*0f60*/  ULEA.HI UR5, UR4, UR4, URZ, 0x1 ;  /* 0x0000000404057291 */ /* 0x000fc8000f8f083f */
[----:B------:R-:W-:-:S04]  /*0f70*/  ULOP3.LUT UR5, UR5, 0x7fffe, URZ, 0xc0, !UPT ;  /* 0x0007fffe05057892 */ /* 0x000fc8000f8ec03f */
[----:B------:R-:W-:-:S03]  /*0f80*/  UIADD3 UR5, UR4, -UR5, URZ ;  /* 0x8000000504057290 */ /* 0x000fc6000fffe03f */
[----:B------:R-:W-:Y:S01]  /*0f90*/  ULDC UR4, c[0x0][0x28c] ;  /* 0x0000a30000047ab9 */ /* 0x000fe20000000800 */
[----:B------:R-:W-:Y:S01]  /*0fa0*/  ULEA UR5, UR5, UR42, 0xd ;  /* 0x0000002a05057291 */ /* 0x000fe2000f8e683f */
[----:B------:R-:W-:-:S03]  /*0fb0*/  ISETP.LT.AND P0, PT, RZ, UR4, PT ;  /* 0x00000004ff007c0c */ /* 0x000fc6000bf01270 */
[----:B------:R-:W-:-:S04]  /*0fc0*/  UIADD3 UR5, UR5, 0x100, URZ ;  /* 0x0000010005057890 */ /* 0x000fc8000fffe03f */
[----:B------:R-:W-:-:S04]  /*0fd0*/  USHF.R.U32.HI UR5, URZ, 0x4, UR5 ;  /* 0x000000043f057899 */ /* 0x000fc80008011605 */
[----:B------:R-:W-:Y:S02]  /*0fe0*/  ULOP3.LUT UR39, UR5, 0x3fff, URZ, 0xc0, !UPT ;  /* 0x00003fff05277892 */ /* 0x000fe4000f8ec03f */
[----:B01--45:R-:W-:Y:S10]  /*0ff0*/  @P0 BRA `(.L_x_13) ;  /* 0x0000000000400947 */ /* 0x033ff40003800000 */
[----:B------:R-:W-:Y:S01]  /*1000*/  MOV R0, 0x0 ;  /* 0x0000000000007802 */ /* 0x000fe20000000f00 */
[----:B------:R-:W-:Y:S01]  /*1010*/  ULDC.64 UR4, c[0x4][0x68] ;  /* 0x01001a0000047ab9 */ /* 0x000fe20000000a00 */
[----:B------:R-:W-:Y:S01]  /*1020*/  ULDC.64 UR6, c[0x4][0x8] ;  /* 0x0100020000067ab9 */ /* 0x000fe20000000a00 */
[----:B01----:R-:W-:Y:S01]  /*1030*/  IMAD.U32 R4, RZ, RZ, UR4 ;  /* 0x00000004ff047e24 */ /* 0x003fe2000f8e00ff */
[----:B------:R0:W1:Y:S01]  /*1040*/  LDC.64 R14, c[0x4][R0] ;  /* 0x01000000000e7b82 */ /* 0x0000620000000a00 */
[----:B------:R-:W-:Y:S01]  /*1050*/  IMAD.U32 R5, RZ, RZ, UR5 ;  /* 0x00000005ff057e24 */ /* 0x000fe2000f8e00ff */
[----:B------:R-:W-:Y:S01]  /*1060*/  ULDC.64 UR4, c[0x4][0x70] ;  /* 0x01001c0000047ab9 */ /* 0x000fe20000000a00 */
[----:B------:R-:W-:Y:S02]  /*1070*/  IMAD.U32 R10, RZ, RZ, UR6 ;  /* 0x00000006ff0a7e24 */ /* 0x000fe4000f8e00ff */
[----:B------:R-:W-:Y:S02]  /*1080*/  IMAD.U32 R6, RZ, RZ, UR4 ;  /* 0x00000004ff067e24 */ /* 0x000fe4000f8e00ff */
[----:B------:R-:W-:-:S02]  /*1090*/  IMAD.U32 R7, RZ, RZ, UR5 ;  /* 0x00000005ff077e24 */ /* 0x000fc4000f8e00ff */
[----:B------:R-:W-:Y:S02]  /*10a0*/  IMAD.U32 R11, RZ, RZ, UR7 ;  /* 0x00000007ff0b7e24 */ /* 0x000fe4000f8e00ff */
[----:B------:R-:W-:Y:S02]  /*10b0*/  IMAD.MOV.U32 R8, RZ, RZ, 0x1e1 ;  /* 0x000001e1ff087424 */ /* 0x000fe400078e00ff */
[----:B------:R-:W-:Y:S02]  /*10c0*/  IMAD.MOV.U32 R12, RZ, RZ, 0x1 ;  /* 0x00000001ff0c7424 */ /* 0x000fe400078e00ff */
[----:B0-----:R-:W-:-:S07]  /*10d0*/  IMAD.MOV.U32 R13, RZ, RZ, RZ ;  /* 0x000000ffff0d7224 */ /* 0x001fce00078e00ff */
[----:B------:R-:W-:-:S07]  /*10e0*/  LEPC R20, `(.L_x_13) ;  /* 0x000000001014794e */ /* 0x000fce0000000000 */
[----:B-1---5:R-:W-:Y:S05]  /*10f0*/  CALL.ABS.NOINC R14 ;  /* 0x000000000e007343 */ /* 0x022fea0003c00000 */
.L_x_13:
[----:B------:R-:W-:-:S13]  /*1100*/  ISETP.NE.AND P0, PT, R116, 0x3, PT ;  /* 0x000000037400780c */ /* 0x000fda0003f05270 */
[----:B------:R-:W-:Y:S05]  /*1110*/  @!P0 BRA `(.L_x_14) ;  /* 0x0000000000048947 */ /* 0x000fea0003800000 */
[----:B------:R-:W-:Y:S01]  /*1120*/  BPT.TRAP 0x1 ;  /* 0x000000040000795c */ /* 0x000fe20000300000 */
.L_x_14:
[----:B------:R-:W-:Y:S02]  /*1130*/  IMAD.U32 R3, RZ, RZ, UR37 ;  /* 0x00000025ff037e24 */ /* 0x000fe4000f8e00ff */
[----:B------:R-:W-:-:S03]  /*1140*/  IMAD.U32 R0, RZ, RZ, UR36 ;  /* 0x00000024ff007e24 */ /* 0x000fc6000f8e00ff */
[----:B------:R-:W-:Y:S02]  /*1150*/  LEA R3, R3, UR42, 0x3 ;  /* 0x0000002a03037c11 */ /* 0x000fe4000f8e18ff */
[----:B------:R-:W-:-:S04]  /*1160*/  SHF.L.U32 R0, R0, 0x1f, RZ ;  /* 0x0000001f00007819 */ /* 0x000fc800000006ff */
[----:B------:R2:W3:Y:S01]  /*1170*/  SYNCS.PHASECHK.TRANS64.TRYWAIT P1, [R3+URZ], R0 ;  /* 0x00000000030075a7 */ /* 0x0004e2000802017f */
[----:B------:R-:W-:Y:S05]  /*1180*/  @!P0 BRA `(.L_x_15) ;  /* 0x0000000000048947 */ /* 0x000fea0003800000 */
[----:B------:R-:W-:Y:S01]  /*1190*/  BPT.TRAP 0x1 ;  /* 0x000000040000795c */ /* 0x000fe20000300000 */
.L_x_15:
[----:B---3--:R-:W-:Y:S05]  /*11a0*/  @P1 BRA `(.L_x_16) ;  /* 0x0000000000081947 */ /* 0x008fea0003800000 */
[----:B------:R-:W3:Y:S02]  /*11b0*/  SYNCS.PHASECHK.TRANS64.TRYWAIT P1, [R3+URZ], R0 ;  /* 0x00000000030075a7 */ /* 0x000ee4000802017f */
[----:B---3--:R-:W-:Y:S05]  /*11c0*/  @!P1 BRA `(.L_x_17) ;  /* 0x000000b0002c9947 */ /* 0x008fea0003800000 */
.L_x_16:
[----:B------:R-:W-:-:S04]  /*11d0*/  UISETP.LT.AND UP0, UPT, UR38, 0x1, UPT ;  /* 0x000000012600788c */ /* 0x000fc8000bf01270 */
[----:B------:R-:W-:-:S04]  /*11e0*/  USEL UR4, UR38, 0x1, UP0 ;  /* 0x0000000126047887 */ /* 0x000fc80008000000 */
[----:B------:R-:W-:-:S06]  /*11f0*/  UIADD3 UR4, UR38, -UR4, URZ ;  /* 0x8000000426047290 */ /* 0x000fcc000fffe03f */
[----:B--23--:R-:W-:Y:S01]  /*1200*/  IMAD.U32 R0, RZ, RZ, UR4 ;  /* 0x00000004ff007e24 */ /* 0x00cfe2000f8e00ff */
[----:B------:R-:W-:Y:S05]  /*1210*/  WARPSYNC.ALL ;  /* 0x0000000000007948 */ /* 0x000fea0003800000 */
[----:B------:R-:W-:Y:S01]  /*1220*/  ISETP.GE.AND P1, PT, R0, 0x1, PT ;  /* 0x000000010000780c */ /* 0x000fe20003f26270 */
[----:B------:R-:W-:Y:S01]  /*1230*/  UIADD3 UR4, UR42, 0x20100, URZ ;  /* 0x000201002a047890 */ /* 0x000fe2000fffe03f */
[----:B------:R-:W-:Y:S01]  /*1240*/  WARPGROUP.ARRIVE ;  /* 0x00000000000079c5 */ /* 0x000fe20000000000 */
[----:B------:R-:W-:Y:S01]  /*1250*/  UMOV UR9, 0x40000040 ;  /* 0x4000004000097882 */ /* 0x000fe20000000000 */
[----:B------:R-:W-:Y:S01]  /*1260*/  UMOV UR11, 0x40000040 ;  /* 0x40000040000b7882 */ /* 0x000fe20000000000 */
[----:B------:R-:W-:-:S02]  /*1270*/  USHF.R.U32.HI UR5, URZ, 0x4, UR4 ;  /* 0x000000043f057899 */ /* 0x000fc40008011604 */
[----:B------:R-:W-:Y:S02]  /*1280*/  ULOP3.LUT UR4, UR39, 0x10000, URZ, 0xfc, !UPT ;  /* 0x0001000027047892 */ /* 0x000fe4000f8efc3f */
[----:B------:R-:W-:Y:S02]  /*1290*/  ULOP3.LUT UR5, UR5, 0x3fff, URZ, 0xc0, !UPT ;  /* 0x00003fff05057892 */ /* 0x000fe4000f8ec03f */
[----:B------:R-:W-:Y:S02]  /*12a0*/  ULEA UR8, UR37, UR4, 0xc ;  /* 0x0000000425087291 */ /* 0x000fe4000f8e603f */
[----:B------:R-:W-:Y:S01]  /*12b0*/  ULOP3.LUT UR5, UR5, 0x10000, URZ, 0xfc, !UPT ;  /* 0x0001000005057892 */ /* 0x000fe2000f8efc3f */
[----:B------:R-:W-:Y:S01]  /*12c0*/  UMOV UR13, UR9 ;  /* 0x00000009000d7c82 */ /* 0x000fe20008000000 */
[----:B------:R-:W-:Y:S02]  /*12d0*/  UMOV UR15, 0x40000040 ;  /* 0x40000040000f7882 */ /* 0x000fe40000000000 */
[----:B------:R-:W-:Y:S01]  /*12e0*/  UIMAD UR6, UR37, 0x500, UR5 ;  /* 0x00000500250678a4 */ /* 0x000fe2000f8e0205 */
[----:B------:R-:W-:Y:S01]  /*12f0*/  UMOV UR12, UR8 ;  /* 0x00000008000c7c82 */ /* 0x000fe20008000000 */
[----:B------:R-:W-:-:S02]  /*1300*/  UMOV UR16, UR8 ;  /* 0x0000000800107c82 */ /* 0x000fc40008000000 */
[----:B------:R-:W-:Y:S02]  /*1310*/  UIADD3 UR14, UR6, 0x80, URZ ;  /* 0x00000080060e7890 */ /* 0x000fe4000fffe03f */
[----:B------:R-:W-:Y:S02]  /*1320*/  UIADD3 UR18, UR6, 0x100, URZ ;  /* 0x0000010006127890 */ /* 0x000fe4000fffe03f */
[----:B------:R-:W-:Y:S01]  /*1330*/  UMOV UR10, UR6 ;  /* 0x00000006000a7c82 */ /* 0x000fe20008000000 */
[----:B------:R-:W-:Y:S01]  /*1340*/  UMOV UR17, UR9 ;  /* 0x0000000900117c82 */ /* 0x000fe20008000000 */
[----:B------:R-:W-:Y:S01]  /*1350*/  HGMMA.64x16x16.F32 R96, gdesc[UR8], RZ, !UPT, gsb0 ;  /* 0x00200000086079f0 */ /* 0x000fe2000c0008ff */
[----:B------:R-:W-:Y:S01]  /*1360*/  UMOV UR19, 0x40000040 ;  /* 0x4000004000137882 */ /* 0x000fe20000000000 */
[----:B------:R-:W-:Y:S01]  /*1370*/  UIADD3 UR22, UR6, 0x180, URZ ;  /* 0x0000018006167890 */ /* 0x000fe2000fffe03f */
[----:B------:R-:W-:Y:S01]  /*1380*/  UMOV UR20, UR8 ;  /* 0x0000000800147c82 */ /* 0x000fe20008000000 */
[----:B------:R-:W-:Y:S01]  /*1390*/  UMOV UR21, UR9 ;  /* 0x0000000900157c82 */ /* 0x000fe20008000000 */
[----:B------:R-:W-:Y:S01]  /*13a0*/  UMOV UR23, 0x40000040 ;  /* 0x4000004000177882 */ /* 0x000fe20000000000 */
[----:B------:R-:W-:Y:S01]  /*13b0*/  UIADD3 UR26, UR6, 0x200, URZ ;  /* 0x00000200061a7890 */ /* 0x000fe2000fffe03f */
[----:B------:R-:W-:Y:S01]  /*13c0*/  UMOV UR24, UR8 ;  /* 0x0000000800187c82 */ /* 0x000fe20008000000 */
[----:B------:R-:W-:Y:S01]  /*13d0*/  UMOV UR25, UR9 ;  /* 0x0000000900197c82 */ /* 0x000fe20008000000 */
[----:B------:R-:W-:Y:S01]  /*13e0*/  UMOV UR27, 0x40000040 ;  /* 0x40000040001b7882 */ /* 0x000fe20000000000 */
[----:B------:R-:W-:-:S02]  /*13f0*/  UIADD3 UR7, UR8, 0x400, URZ ;  /* 0x0000040008077890 */ /* 0x000fc4000fffe03f */
[----:B------:R-:W-:Y:S01]  /*1400*/  UIADD3 UR30, UR6, 0x202, URZ ;  /* 0x00000202061e7890 */ /* 0x000fe2000fffe03f */
[----:B------:R-:W-:Y:S01]  /*1410*/  UMOV UR31, 0x40000040 ;  /* 0x40000040001f7882 */ /* 0x000fe20000000000 */
[----:B------:R-:W-:Y:S02]  /*1420*/  WARPGROUP.DEPBAR.LE gsb0, 0x0 ;  /* 0x00008000000079c5 */ /* 0x000fe40000010000 */
[----:B------:R-:W-:-:S06]  /*1430*/  WARPGROUP.ARRIVE ;  /* 0x00000000000079c5 */ /* 0x000fcc0000000000 */
[----:B------:R-:W-:Y:S03]  /*1440*/  HGMMA.64x16x16.F32 R80, gdesc[UR12], RZ, !UPT, gsb0 ;  /* 0x002000000c5079f0 */ /* 0x000fe6000c0008ff */
        /* <DEDUP_REMOVED lines=8> */
[----:B------:R-:W-:Y:S01]  /*14d0*/  HGMMA.64x16x16.F32 R32, gdesc[UR24], RZ, !UPT, gsb0 ;  /* 0x00200000182079f0 */ /* 0x000fe2000c0008ff */
[----:B------:R-:W-:Y:S01]  /*14e0*/  UMOV UR24, UR7 ;  /* 0x0000000700187c82 */ /* 0x000fe20008000000 */
[----:B------:R-:W-:Y:S01]  /*14f0*/  UMOV UR25, 0x40000040 ;  /* 0x4000004000197882 */ /* 0x000fe20000000000 */
[----:B------:R-:W-:Y:S01]  /*1500*/  UMOV UR20, UR24 ;  /* 0x0000001800147c82 */ /* 0x000fe20008000000 */
[----:B------:R-:W-:Y:S01]  /*1510*/  UMOV UR21, UR25 ;  /* 0x0000001900157c82 */ /* 0x000fe20008000000 */
[----:B------:R-:W-:Y:S01]  /*1520*/  UMOV UR16, UR24 ;  /* 0x0000001800107c82 */ /* 0x000fe20008000000 */
[----:B------:R-:W-:Y:S01]  /*1530*/  UMOV UR17, UR25 ;  /* 0x0000001900117c82 */ /* 0x000fe20008000000 */
[----:B------:R-:W-:Y:S01]  /*1540*/  UMOV UR12, UR24 ;  /* 0x00000018000c7c82 */ /* 0x000fe20008000000 */
[----:B------:R-:W-:Y:S01]  /*1550*/  UMOV UR13, UR25 ;  /* 0x00000019000d7c82 */ /* 0x000fe20008000000 */
[----:B------:R-:W-:Y:S01]  /*1560*/  UIADD3 UR7, UR8, 0x402, URZ ;  /* 0x0000040208077890 */ /* 0x000fe2000fffe03f */
[----:B------:R-:W-:-:S02]  /*1570*/  WARPGROUP.DEPBAR.LE gsb0, 0x0 ;  /* 0x00008000000079c5 */ /* 0x000fc40000010000 */
[----:B------:R-:W-:-:S06]  /*1580*/  WARPGROUP.ARRIVE ;  /* 0x00000000000079c5 */ /* 0x000fcc0000000000 */
[----:B------:R-:W-:Y:S01]  /*1590*/  HGMMA.64x16x16.F32 R24, gdesc[UR24], RZ, !UPT, gsb0 ;  /* 0x00200000181879f0 */ /* 0x000fe2000c0008ff */
[----:B------:R-:W-:Y:S01]  /*15a0*/  UMOV UR26, UR10 ;  /* 0x0000000a001a7c82 */ /* 0x000fe20008000000 */
[----:B------:R-:W-:Y:S01]  /*15b0*/  UMOV UR27, UR11 ;  /* 0x0000000b001b7c82 */ /* 0x000fe20008000000 */
[----:B------:R-:W-:Y:S01]  /*15c0*/  UIADD3 UR10, UR6, 0x406, URZ ;  /* 0x00000406060a7890 */ /* 0x000fe2000fffe03f */
[----:B------:R-:W-:Y:S01]  /*15d0*/  UMOV UR11, 0x40000040 ;  /* 0x40000040000b7882 */ /* 0x000fe20000000000 */
[----:B------:R-:W-:Y:S02]  /*15e0*/  WARPGROUP.DEPBAR.LE gsb0, 0x0 ;  /* 0x00008000000079c5 */ /* 0x000fe40000010000 */
[----:B------:R-:W-:-:S06]  /*15f0*/  WARPGROUP.ARRIVE ;  /* 0x00000000000079c5 */ /* 0x000fcc0000000000 */
[----:B------:R-:W-:Y:S01]  /*1600*/  HGMMA.64x16x16.F32 R40, gdesc[UR20], RZ, !UPT, gsb0 ;  /* 0x00200000142879f0 */ /* 0x000fe2000c0008ff */
        /* <DEDUP_REMOVED lines=10> */
[----:B------:R-:W-:Y:S02]  /*16b0*/  UIADD3 UR12, UR8, 0x2, URZ ;  /* 0x00000002080c7890 */ /* 0x000fe4000fffe03f */
[----:B------:R-:W-:Y:S01]  /*16c0*/  UIADD3 UR14, UR6, 0x2, URZ ;  /* 0x00000002060e7890 */ /* 0x000fe2000fffe03f */
[----:B------:R-:W-:Y:S01]  /*16d0*/  UMOV UR13, 0x40000040 ;  /* 0x40000040000d7882 */ /* 0x000fe20000000000 */
[----:B------:R-:W-:Y:S01]  /*16e0*/  UMOV UR15, 0x40000040 ;  /* 0x40000040000f7882 */ /* 0x000fe20000000000 */
[----:B------:R-:W-:Y:S02]  /*16f0*/  UMOV UR17, UR13 ;  /* 0x0000000d00117c82 */ /* 0x000fe40008000000 */
[----:B------:R-:W-:Y:S01]  /*1700*/  UMOV UR16, UR12 ;  /* 0x0000000c00107c82 */ /* 0x000fe20008000000 */
[----:B------:R-:W-:Y:S01]  /*1710*/  UMOV UR20, UR12 ;  /* 0x0000000c00147c82 */ /* 0x000fe20008000000 */
[----:B------:R-:W-:Y:S01]  /*1720*/  UMOV UR21, UR13 ;  /* 0x0000000d00157c82 */ /* 0x000fe20008000000 */
[----:B------:R-:W-:Y:S01]  /*1730*/  UMOV UR28, UR12 ;  /* 0x0000000c001c7c82 */ /* 0x000fe20008000000 */
[----:B------:R-:W-:Y:S01]  /*1740*/  UMOV UR29, UR13 ;  /* 0x0000000d001d7c82 */ /* 0x000fe20008000000 */
[----:B------:R-:W-:-:S02]  /*1750*/  WARPGROUP.DEPBAR.LE gsb0, 0x0 ;  /* 0x00008000000079c5 */ /* 0x000fc40000010000 */
[----:B------:R-:W-:-:S06]  /*1760*/  WARPGROUP.ARRIVE ;  /* 0x00000000000079c5 */ /* 0x000fcc0000000000 */
[----:B------:R-:W-:Y:S01]  /*1770*/  HGMMA.64x16x16.F32 R88, gdesc[UR24], RZ, !UPT, gsb0 ;  /* 0x00200000185879f0 */ /* 0x000fe2000c0008ff */
[----:B------:R-:W-:Y:S01]  /*1780*/  UIADD3 UR26, UR6, 0x182, URZ ;  /* 0x00000182061a7890 */ /* 0x000fe2000fffe03f */
[----:B------:R-:W-:Y:S01]  /*1790*/  UMOV UR24, UR12 ;  /* 0x0000000c00187c82 */ /* 0x000fe20008000000 */
[----:B------:R-:W-:Y:S01]  /*17a0*/  UMOV UR25, UR13 ;  /* 0x0000000d00197c82 */ /* 0x000fe20008000000 */
[----:B------:R-:W-:Y:S01]  /*17b0*/  UMOV UR27, 0x40000040 ;  /* 0x40000040001b7882 */ /* 0x000fe20000000000 */
[----:B------:R-:W-:Y:S02]  /*17c0*/  WARPGROUP.DEPBAR.LE gsb0, 0x0 ;  /* 0x00008000000079c5 */ /* 0x000fe40000010000 */
[----:B------:R-:W-:-:S06]  /*17d0*/  WARPGROUP.ARRIVE ;  /* 0x00000000000079c5 */ /* 0x000fcc0000000000 */
[----:B------:R-:W-:Y:S03]  /*17e0*/  HGMMA.64x16x16.F32 R96, gdesc[UR12], R96, gsb0 ;  /* 0x002000000c6079f0 */ /* 0x000fe60008000860 */
        /* <DEDUP_REMOVED lines=11> */
[----:B------:R-:W-:Y:S01]  /*18a0*/  HGMMA.64x16x16.F32 R32, gdesc[UR28], R32, gsb0 ;  /* 0x002000001c2079f0 */ /* 0x000fe20008000820 */
        /* <DEDUP_REMOVED lines=13> */
[----:B------:R-:W-:Y:S01]  /*1980*/  HGMMA.64x16x16.F32 R24, gdesc[UR28], R24, gsb0 ;  /* 0x002000001c1879f0 */ /* 0x000fe20008000818 */
[----:B------:R-:W-:Y:S01]  /*1990*/  UIADD3 UR30, UR6, 0x204, URZ ;  /* 0x00000204061e7890 */ /* 0x000fe2000fffe03f */
[----:B------:R-:W-:Y:S01]  /*19a0*/  UMOV UR31, 0x40000040 ;  /* 0x40000040001f7882 */ /* 0x000fe20000000000 */
[----:B------:R-:W-:Y:S02]  /*19b0*/  WARPGROUP.DEPBAR.LE gsb0, 0x0 ;  /* 0x00008000000079c5 */ /* 0x000fe40000010000 */
        /* <DEDUP_REMOVED lines=27> */
[----:B------:R-:W-:Y:S01]  /*1b70*/  UMOV UR28, UR12 ;  /* 0x0000000c001c7c82 */ /* 0x000fe20008000000 */
[----:B------:R-:W-:Y:S01]  /*1b80*/  UMOV UR29, UR13 ;  /* 0x0000000d001d7c82 */ /* 0x000fe20008000000 */
[----:B------:R-:W-:-:S02]  /*1b90*/  WARPGROUP.DEPBAR.LE gsb0, 0x0 ;  /* 0x00008000000079c5 */ /* 0x000fc40000010000 */
        /* <DEDUP_REMOVED lines=297> */
[----:B------:R-:W-:Y:S01]  /*2e30*/  UIADD3 UR6, UR8, 0xc06, URZ ;  /* 0x00000c0608067890 */ /* 0x000fe2000fffe03f */
[----:B------:R-:W-:-:S02]  /*2e40*/  UMOV UR9, UR13 ;  /* 0x0000000d00097c82 */ /* 0x000fc40008000000 */
[----:B------:R-:W-:Y:S01]  /*2e50*/  UMOV UR8, UR12 ;  /* 0x0000000c00087c82 */ /* 0x000fe20008000000 */
[----:B------:R-:W-:Y:S01]  /*2e60*/  UMOV UR24, UR12 ;  /* 0x0000000c00187c82 */ /* 0x000fe20008000000 */
[----:B------:R-:W-:Y:S01]  /*2e70*/  UMOV UR25, UR13 ;  /* 0x0000000d00197c82 */ /* 0x000fe20008000000 */
        /* <DEDUP_REMOVED lines=41> */
[----:B------:R-:W-:Y:S05]  /*3110*/  @!P1 BRA `(.L_x_18) ;  /* 0x0000002000449947 */ /* 0x000fea0003800000 */
[----:B------:R-:W-:-:S04]  /*3120*/  UIADD3 UR32, UR37, 0x1, URZ ;  /* 0x0000000125207890 */ /* 0x000fc8000fffe03f */
[----:B------:R-:W-:-:S04]  /*3130*/  UISETP.NE.AND UP0, UPT, UR32, 0x2, UPT ;  /* 0x000000022000788c */ /* 0x000fc8000bf05270 */
[----:B------:R-:W-:Y:S02]  /*3140*/  USEL UR6, URZ, 0x1, UP0 ;  /* 0x000000013f067887 */ /* 0x000fe40008000000 */
[----:B------:R-:W-:Y:S02]  /*3150*/  USEL UR32, UR32, URZ, UP0 ;  /* 0x0000003f20207287 */ /* 0x000fe40008000000 */
[----:B------:R-:W-:-:S06]  /*3160*/  ULOP3.LUT UR6, UR36, UR6, URZ, 0x3c, !UPT ;  /* 0x0000000624067292 */ /* 0x000fcc000f8e3c3f */
[----:B01----:R-:W-:Y:S01]  /*3170*/  IMAD.U32 R5, RZ, RZ, UR6 ;  /* 0x00000006ff057e24 */ /* 0x003fe2000f8e00ff */
[----:B------:R-:W-:-:S06]  /*3180*/  UMOV UR6, UR37 ;  /* 0x0000002500067c82 */ /* 0x000fcc0008000000 */
.L_x_25:
[----:B01----:R-:W-:Y:S05]  /*3190*/  @!P0 BRA `(.L_x_19) ;  /* 0x0000000000048947 */ /* 0x003fea0003800000 */
[----:B------:R-:W-:Y:S01]  /*31a0*/  BPT.TRAP 0x1 ;  /* 0x000000040000795c */ /* 0x000fe20000300000 */
.L_x_19:
[----:B------:R-:W0:Y:S01]  /*31b0*/  S2UR UR8, SR_CgaCtaId ;  /* 0x00000000000879c3 */ /* 0x000e220000008800 */
[----:B------:R-:W-:Y:S01]  /*31c0*/  UMOV UR7, 0x400 ;  /* 0x0000040000077882 */ /* 0x000fe20000000000 */
[----:B------:R-:W-:Y:S01]  /*31d0*/  SHF.L.U32 R3, R5, 0x1f, RZ ;  /* 0x0000001f05037819 */ /* 0x000fe200000006ff */
[----:B0-----:R-:W-:-:S04]  /*31e0*/  ULEA UR7, UR8, UR7, 0x18 ;  /* 0x0000000708077291 */ /* 0x001fc8000f8ec03f */
[----:B------:R-:W-:-:S09]  /*31f0*/  ULEA UR8, UR32, UR7, 0x3 ;  /* 0x0000000720087291 */ /* 0x000fd2000f8e183f */
[----:B------:R0:W1:Y:S01]  /*3200*/  SYNCS.PHASECHK.TRANS64.TRYWAIT P1, [UR8], R3 ;  /* 0x00000003ff0075a7 */ /* 0x0000620008020148 */
[----:B------:R-:W-:Y:S05]  /*3210*/  @!P0 BRA `(.L_x_20) ;  /* 0x0000000000048947 */ /* 0x000fea0003800000 */
[----:B------:R-:W-:Y:S01]  /*3220*/  BPT.TRAP 0x1 ;  /* 0x000000040000795c */ /* 0x000fe20000300000 */
.L_x_20:
[----:B-1----:R-:W-:Y:S05]  /*3230*/  @P1 BRA `(.L_x_21) ;  /* 0x0000000000081947 */ /* 0x002fea0003800000 */
[----:B------:R-:W1:Y:S02]  /*3240*/  SYNCS.PHASECHK.TRANS64.TRYWAIT P1, [UR8], R3 ;  /* 0x00000003ff0075a7 */ /* 0x000e640008020148 */
[----:B-1----:R-:W-:Y:S05]  /*3250*/  @!P1 BRA `(.L_x_22) ;  /* 0x00000090001c9947 */ /* 0x002fea0003800000 */
.L_x_21:
[----:B------:R-:W-:Y:S01]  /*3260*/  ULEA UR8, UR32, UR4, 0xc ;  /* 0x0000000420087291 */ /* 0x000fe2000f8e603f */
[----:B------:R-:W-:Y:S01]  /*3270*/  WARPGROUP.ARRIVE ;  /* 0x00000000000079c5 */ /* 0x000fe20000000000 */
[----:B------:R-:W-:Y:S01]  /*3280*/  UIMAD UR10, UR32, 0x500, UR5 ;  /* 0x00000500200a78a4 */ /* 0x000fe2000f8e0205 */
[----:B------:R-:W-:Y:S01]  /*3290*/  UMOV UR9, 0x40000040 ;  /* 0x4000004000097882 */ /* 0x000fe20000000000 */
[----:B------:R-:W-:Y:S02]  /*32a0*/  UMOV UR11, 0x40000040 ;  /* 0x40000040000b7882 */ /* 0x000fe40000000000 */
[----:B------:R-:W-:Y:S01]  /*32b0*/  UIADD3 UR14, UR10, 0x80, URZ ;  /* 0x000000800a0e7890 */ /* 0x000fe2000fffe03f */
[----:B------:R-:W-:Y:S01]  /*32c0*/  UMOV UR12, UR8 ;  /* 0x00000008000c7c82 */ /* 0x000fe20008000000 */
[----:B------:R-:W-:Y:S01]  /*32d0*/  UMOV UR13, UR9 ;  /* 0x00000009000d7c82 */ /* 0x000fe20008000000 */
[----:B------:R-:W-:Y:S02]  /*32e0*/  UMOV UR15, 0x40000040 ;  /* 0x40000040000f7882 */ /* 0x000fe40000000000 */
[----:B------:R-:W-:Y:S01]  /*32f0*/  HGMMA.64x16x16.F32 R96, gdesc[UR8], R96, gsb0 ;  /* 0x00200000086079f0 */ /* 0x000fe20008000860 */
        /* <DEDUP_REMOVED lines=13> */
[----:B------:R-:W-:Y:S01]  /*33d0*/  UMOV UR31, 0x40000040 ;  /* 0x40000040001f7882 */ /* 0x000fe20000000000 */
[----:B------:R-:W-:Y:S01]  /*33e0*/  UIADD3 UR9, UR8, 0x402, URZ ;  /* 0x0000040208097890 */ /* 0x000fe2000fffe03f */
[----:B------:R-:W-:-:S02]  /*33f0*/  WARPGROUP.DEPBAR.LE gsb0, 0x0 ;  /* 0x00008000000079c5 */ /* 0x000fc40000010000 */
[----:B------:R-:W-:-:S06]  /*3400*/  WARPGROUP.ARRIVE ;  /* 0x00000000000079c5 */ /* 0x000fcc0000000000 */
[----:B------:R-:W-:Y:S01]  /*3410*/  HGMMA.64x16x16.F32 R80, gdesc[UR12], R80, gsb0 ;  /* 0x002000000c5079f0 */ /* 0x000fe20008000850 */
[----:B------:R-:W-:Y:S02]  /*3420*/  UIADD3 UR12, UR8, 0x400, URZ ;  /* 0x00000400080c7890 */ /* 0x000fe4000fffe03f */
        /* <DEDUP_REMOVED lines=17> */
[----:B------:R-:W-:Y:S02]  /*3540*/  WARPGROUP.DEPBAR.LE gsb0, 0x0 ;  /* 0x00008000000079c5 */ /* 0x000fe40000010000 */
[----:B------:R-:W-:-:S06]  /*3550*/  WARPGROUP.ARRIVE ;  /* 0x00000000000079c5 */ /* 0x000fcc0000000000 */
[----:B------:R-:W-:Y:S01]  /*3560*/  HGMMA.64x16x16.F32 R24, gdesc[UR24], R24, gsb0 ;  /* 0x00200000181879f0 */ /* 0x000fe20008000818 */
[----:B------:R-:W-:Y:S01]  /*3570*/  UMOV UR26, UR10 ;  /* 0x0000000a001a7c82 */ /* 0x000fe20008000000 */
[----:B------:R-:W-:Y:S01]  /*3580*/  UMOV UR27, UR11 ;  /* 0x0000000b001b7c82 */ /* 0x000fe20008000000 */
        /* <DEDUP_REMOVED lines=26> */
[----:B------:R-:W-:Y:S01]  /*3730*/  HGMMA.64x16x16.F32 R88, gdesc[UR24], R88, gsb0 ;  /* 0x00200000185879f0 */ /* 0x000fe20008000858 */
        /* <DEDUP_REMOVED lines=340> */
[----:B------:R-:W-:Y:S02]  /*4c80*/  UIADD3 UR24, UR10, 0x406, URZ ;  /* 0x000004060a187890 */ /* 0x000fe4000fffe03f */
        /* <DEDUP_REMOVED lines=33> */
[----:B------:R-:W-:-:S03]  /*4ea0*/  UIADD3 UR16, UR8, 0xc06, URZ ;  /* 0x00000c0608107890 */ /* 0x000fc6000fffe03f */
        /* <DEDUP_REMOVED lines=37> */
[----:B------:R-:W-:Y:S01]  /*5100*/  BPT.TRAP 0x1 ;  /* 0x000000040000795c */ /* 0x000fe20000300000 */
.L_x_23:
[----:B------:R-:W-:Y:S01]  /*5110*/  ULEA UR7, UR6, UR7, 0x3 ;  /* 0x0000000706077291 */ /* 0x000fe2000f8e183f */
[----:B------:R-:W-:-:S03]  /*5120*/  ISETP.GT.U32.AND P1, PT, R19, 0x1, PT ;  /* 0x000000011300780c */ /* 0x000fc60003f24070 */
[----:B------:R-:W-:-:S04]  /*5130*/  UIADD3 UR7, UR7, 0x10, URZ ;  /* 0x0000001007077890 */ /* 0x000fc8000fffe03f */
[----:B------:R-:W-:-:S09]  /*5140*/  UPRMT UR7, URZ, 0x654, UR7 ;  /* 0x000006543f077896 */ /* 0x000fd20008000007 */
[----:B------:R-:W-:Y:S01]  /*5150*/  SYNCS.ARRIVE.TRANS64.RED.A1T0 RZ, [UR7], RZ ;  /* 0x000000ffffff79a7 */ /* 0x000fe20008100407 */
[----:B------:R-:W-:Y:S05]  /*5160*/  @P1 BRA `(.L_x_24) ;  /* 0x0000000000041947 */ /* 0x000fea0003800000 */
[----:B------:R-:W-:Y:S01]  /*5170*/  BPT.TRAP 0x1 ;  /* 0x000000040000795c */ /* 0x000fe20000300000 */
.L_x_24:
[----:B------:R-:W-:Y:S01]  /*5180*/  UIADD3 UR32, UR32, 0x1, URZ ;  /* 0x0000000120207890 */ /* 0x000fe2000fffe03f */
[C---:B------:R-:W-:Y:S01]  /*5190*/  ISETP.GT.AND P1, PT, R0.reuse, 0x1, PT ;  /* 0x000000010000780c */ /* 0x040fe20003f24270 */
[----:B------:R-:W-:Y:S01]  /*51a0*/  UIADD3 UR6, UR6, 0x1, URZ ;  /* 0x0000000106067890 */ /* 0x000fe2000fffe03f */
[----:B------:R-:W-:Y:S01]  /*51b0*/  VIADD R0, R0, 0xffffffff ;  /* 0xffffffff00007836 */ /* 0x000fe20000000000 */
[----:B------:R-:W-:Y:S02]  /*51c0*/  UISETP.NE.AND UP0, UPT, UR32, 0x2, UPT ;  /* 0x000000022000788c */ /* 0x000fe4000bf05270 */
[----:B------:R-:W-:Y:S02]  /*51d0*/  UISETP.NE.AND UP1, UPT, UR6, 0x2, UPT ;  /* 0x000000020600788c */ /* 0x000fe4000bf25270 */
[----:B------:R-:W-:Y:S02]  /*51e0*/  USEL UR7, URZ, 0x1, UP0 ;  /* 0x000000013f077887 */ /* 0x000fe40008000000 */
[----:B------:R-:W-:-:S02]  /*51f0*/  USEL UR32, UR32, URZ, UP0 ;  /* 0x0000003f20207287 */ /* 0x000fc40008000000 */
[----:B------:R-:W-:Y:S02]  /*5200*/  USEL UR6, UR6, URZ, UP1 ;  /* 0x0000003f06067287 */ /* 0x000fe40008800000 */
[----:B------:R-:W-:Y:S01]  /*5210*/  LOP3.LUT R5, R5, UR7, RZ, 0x3c, !PT ;  /* 0x0000000705057c12 */ /* 0x000fe2000f8e3cff */
[----:B------:R-:W-:Y:S09]  /*5220*/  @P1 BRA `(.L_x_25) ;  /* 0xffffffdc00d81947 */ /* 0x000ff2000383ffff */
.L_x_18:
[----:B------:R-:W2:Y:S02]  /*5230*/  LDC R0, c[0x0][0x28c] ;  /* 0x0000a300ff007b82 */ /* 0x000ea40000000800 */
[----:B--2---:R-:W-:-:S13]  /*5240*/  ISETP.GE.AND P1, PT, R0, 0x1, PT ;  /* 0x000000010000780c */ /* 0x004fda0003f26270 */
[----:B------:R-:W-:Y:S05]  /*5250*/  @!P1 BRA `(.L_x_26) ;  /* 0x0000000000409947 */ /* 0x000fea0003800000 */
[----:B------:R-:W-:Y:S05]  /*5260*/  @!P0 BRA `(.L_x_27) ;  /* 0x0000000000048947 */ /* 0x000fea0003800000 */
[----:B------:R-:W-:Y:S01]  /*5270*/  BPT.TRAP 0x1 ;  /* 0x000000040000795c */ /* 0x000fe20000300000 */
.L_x_27:
[----:B------:R-:W2:Y:S01]  /*5280*/  S2UR UR6, SR_CgaCtaId ;  /* 0x00000000000679c3 */ /* 0x000ea20000008800 */
[----:B------:R-:W-:Y:S01]  /*5290*/  UISETP.LT.AND UP0, UPT, UR38, 0x1, UPT ;  /* 0x000000012600788c */ /* 0x000fe2000bf01270 */
[----:B------:R-:W-:Y:S01]  /*52a0*/  ISETP.GT.U32.AND P0, PT, R19, 0x1, PT ;  /* 0x000000011300780c */ /* 0x000fe20003f04070 */
[----:B------:R-:W-:Y:S02]  /*52b0*/  UMOV UR5, 0x400 ;  /* 0x0000040000057882 */ /* 0x000fe40000000000 */
[----:B------:R-:W-:-:S04]  /*52c0*/  USEL UR4, UR38, 0x1, UP0 ;  /* 0x0000000126047887 */ /* 0x000fc80008000000 */
[----:B------:R-:W-:-:S04]  /*52d0*/  UIADD3 UR4, UR37, UR38, -UR4 ;  /* 0x0000002625047290 */ /* 0x000fc8000fffe804 */
[----:B------:R-:W-:-:S04]  /*52e0*/  USHF.L.U32 UR4, UR4, 0x3, URZ ;  /* 0x0000000304047899 */ /* 0x000fc8000800063f */
[----:B------:R-:W-:Y:S02]  /*52f0*/  ULOP3.LUT UR4, UR4, 0x8, URZ, 0xc0, !UPT ;  /* 0x0000000804047892 */ /* 0x000fe4000f8ec03f */
[----:B--2---:R-:W-:-:S04]  /*5300*/  ULEA UR5, UR6, UR5, 0x18 ;  /* 0x0000000506057291 */ /* 0x004fc8000f8ec03f */
[----:B------:R-:W-:-:S04]  /*5310*/  UIADD3 UR4, UR5, 0x10, UR4 ;  /* 0x0000001005047890 */ /* 0x000fc8000fffe004 */
[----:B------:R-:W-:-:S09]  /*5320*/  UPRMT UR4, URZ, 0x654, UR4 ;  /* 0x000006543f047896 */ /* 0x000fd20008000004 */
[----:B------:R-:W-:Y:S01]  /*5330*/  SYNCS.ARRIVE.TRANS64.RED.A1T0 RZ, [UR4], RZ ;  /* 0x000000ffffff79a7 */ /* 0x000fe20008100404 */
[----:B------:R-:W-:Y:S05]  /*5340*/  @P0 BRA `(.L_x_26) ;  /* 0x0000000000040947 */ /* 0x000fea0003800000 */
[----:B------:R-:W-:Y:S01]  /*5350*/  BPT.TRAP 0x1 ;  /* 0x000000040000795c */ /* 0x000fe20000300000 */
.L_x_26:
[----:B------:R-:W2:Y:S01]  /*5360*/  LDC R10, c[0x0][0x288] ;  /* 0x0000a200ff0a7b82 */ /* 0x000ea20000000800 */
[----:B01----:R-:W-:Y:S01]  /*5370*/  LOP3.LUT R4, R18, 0x60, RZ, 0xc0, !PT ;  /* 0x0000006012047812 */ /* 0x003fe200078ec0ff */
[----:B------:R-:W-:Y:S01]  /*5380*/  UIADD3 UR37, UR38, UR37, URZ ;  /* 0x0000002526257290 */ /* 0x000fe2000fffe03f */
[----:B------:R-:W-:Y:S01]  /*5390*/  LOP3.LUT R0, R22, 0x1, RZ, 0xc0, !PT ;  /* 0x0000000116007812 */ /* 0x000fe200078ec0ff */
[----:B------:R-:W-:Y:S01]  /*53a0*/  IMAD R107, R107, 0x50, RZ ;  /* 0x000000506b6b7824 */ /* 0x000fe200078e02ff */
[----:B------:R-:W-:Y:S01]  /*53b0*/  SHF.R.U32.HI R3, RZ, 0x2, R18 ;  /* 0x00000002ff037819 */ /* 0x000fe20000011612 */
[----:B------:R-:W-:Y:S01]  /*53c0*/  USHF.R.U32.HI UR4, URZ, 0x1, UR37 ;  /* 0x000000013f047899 */ /* 0x000fe20008011625 */
[----:B------:R-:W-:Y:S01]  /*53d0*/  SHF.R.U32.HI R6, RZ, 0x1, R4 ;  /* 0x00000001ff067819 */ /* 0x000fe20000011604 */
[----:B------:R-:W-:Y:S01]  /*53e0*/  IMAD.SHL.U32 R4, R0, 0x40, RZ ;  /* 0x0000004000047824 */ /* 0x000fe200078e00ff */
[----:B------:R-:W-:Y:S01]  /*53f0*/  LOP3.LUT R3, R3, 0x7, RZ, 0xc0, !PT ;  /* 0x0000000703037812 */ /* 0x000fe200078ec0ff */
[----:B------:R-:W-:Y:S01]  /*5400*/  ULOP3.LUT UR4, UR4, 0x1, URZ, 0xc0, !UPT ;  /* 0x0000000104047892 */ /* 0x000fe2000f8ec03f */
[----:B------:R-:W-:Y:S01]  /*5410*/  SHF.R.S32.HI R109, RZ, 0x1f, R23 ;  /* 0x0000001fff6d7819 */ /* 0x000fe20000011417 */
[----:B------:R-:W-:Y:S01]  /*5420*/  ULDC UR8, c[0x0][0x284] ;  /* 0x0000a10000087ab9 */ /* 0x000fe20000000800 */
[--C-:B------:R-:W-:Y:S01]  /*5430*/  IADD3 R5, RZ, -R6, -R3.reuse ;  /* 0x80000006ff057210 */ /* 0x100fe20007ffe803 */
[----:B------:R-:W-:Y:S01]  /*5440*/  UISETP.GT.U32.AND UP1, UPT, UR37, 0x1, UPT ;  /* 0x000000012500788c */ /* 0x000fe2000bf24070 */
[----:B------:R-:W-:Y:S01]  /*5450*/  LOP3.LUT R119, R4, 0x40, R3, 0xe2, !PT ;  /* 0x0000004004777812 */ /* 0x000fe200078ee203 */
[----:B------:R-:W-:Y:S01]  /*5460*/  UISETP.NE.U32.AND UP0, UPT, UR4, 0x1, UPT ;  /* 0x000000010400788c */ /* 0x000fe2000bf05070 */
[----:B------:R-:W-:Y:S01]  /*5470*/  LOP3.LUT R3, R18, 0x3, RZ, 0xc0, !PT ;  /* 0x0000000312037812 */ /* 0x000fe200078ec0ff */
[----:B------:R-:W-:Y:S01]  /*5480*/  ULDC.64 UR6, c[0x0][0x5d0] ;  /* 0x0001740000067ab9 */ /* 0x000fe20000000a00 */
[----:B------:R-:W-:Y:S01]  /*5490*/  UISETP.LT.U32.AND UP1, UPT, UR38, 0x2, UP1 ;  /* 0x000000022600788c */ /* 0x000fe20008f21070 */
[----:B------:R-:W-:Y:S01]  /*54a0*/  IMAD R4, R109, UR6, RZ ;  /* 0x000000066d047c24 */ /* 0x000fe2000f8e02ff */
[----:B------:R-:W-:Y:S01]  /*54b0*/  UISETP.GT.U32.AND UP0, UPT, UR38, 0x1, !UP0 ;  /* 0x000000012600788c */ /* 0x000fe2000c704070 */
[----:B------:R-:W-:Y:S01]  /*54c0*/  IMAD R0, R0, -0x40, R5 ;  /* 0xffffffc000007824 */ /* 0x000fe200078e0205 */
[----:B------:R-:W-:Y:S01]  /*54d0*/  USEL UR5, URZ, 0x1, !UP1 ;  /* 0x000000013f057887 */ /* 0x000fe2000c800000 */
[----:B--2---:R-:W-:Y:S01]  /*54e0*/  IMAD R8, R3, -0x2, R10 ;  /* 0xfffffffe03087824 */ /* 0x004fe200078e020a */
[----:B------:R-:W-:Y:S01]  /*54f0*/  ISETP.GE.AND P0, PT, R107, R10, PT ;  /* 0x0000000a6b00720c */ /* 0x000fe20003f06270 */
[----:B------:R-:W-:Y:S01]  /*5500*/  IMAD.SHL.U32 R3, R106, 0x100, RZ ;  /* 0x000001006a037824 */ /* 0x000fe200078e00ff */
[----:B------:R-:W-:Y:S01]  /*5510*/  USEL UR4, URZ, 0x1, !UP0 ;  /* 0x000000013f047887 */ /* 0x000fe2000c000000 */
[----:B------:R-:W-:Y:S01]  /*5520*/  IMAD.SHL.U32 R10, R18, 0x2, RZ ;  /* 0x00000002120a7824 */ /* 0x000fe200078e00ff */
[----:B------:R-:W-:Y:S01]  /*5530*/  ULOP3.LUT UR37, UR37, 0x1, URZ, 0xc0, !UPT ;  /* 0x0000000125257892 */ /* 0x000fe2000f8ec03f */
[----:B------:R-:W-:Y:S01]  /*5540*/  IMAD.WIDE R12, R106, 0x100, RZ ;  /* 0x000001006a0c7825 */ /* 0x000fe200078e02ff */
[----:B------:R-:W-:Y:S01]  /*5550*/  ISETP.GE.OR P0, PT, R3, UR8, P0 ;  /* 0x0000000803007c0c */ /* 0x000fe20008706670 */
[----:B------:R-:W-:Y:S01]  /*5560*/  ULOP3.LUT UR36, UR4, UR36, UR5, 0x96, !UPT ;  /* 0x0000002404247292 */ /* 0x000fe2000f8e9605 */
[----:B------:R-:W-:Y:S01]  /*5570*/  LOP3.LUT R10, R107, 0x6, R10, 0xf8, !PT ;  /* 0x000000066b0a7812 */ /* 0x000fe200078ef80a */
[----:B------:R-:W-:Y:S01]  /*5580*/  IMAD R9, R23, UR7, R4 ;  /* 0x0000000717097c24 */ /* 0x000fe2000f8e0204 */
[----:B------:R-:W-:Y:S01]  /*5590*/  IADD3 R3, -R3, UR8, R0 ;  /* 0x0000000803037c10 */ /* 0x000fe2000fffe100 */
[----:B------:R-:W-:Y:S01]  /*55a0*/  IMAD.MOV.U32 R0, RZ, RZ, -0x1 ;  /* 0xffffffffff007424 */ /* 0x000fe200078e00ff */
[----:B------:R-:W-:-:S02]  /*55b0*/  SHF.R.S32.HI R11, RZ, 0x1f, R10 ;  /* 0x0000001fff0b7819 */ /* 0x000fc4000001140a */
[----:B------:R-:W-:Y:S01]  /*55c0*/  LOP3.LUT R119, R12, R119, R6, 0xfe, !PT ;  /* 0x000000770c777212 */ /* 0x000fe200078efe06 */
[----:B------:R-:W-:Y:S02]  /*55d0*/  IMAD.IADD R6, R8, 0x1, -R107 ;  /* 0x0000000108067824 */ /* 0x000fe400078e0a6b */
[----:B------:R-:W-:-:S04]  /*55e0*/  IMAD.WIDE.U32 R4, R23, UR6, R10 ;  /* 0x0000000617047c25 */ /* 0x000fc8000f8e000a */
[----:B------:R-:W-:Y:S02]  /*55f0*/  IMAD.IADD R9, R5, 0x1, R9 ;  /* 0x0000000105097824 */ /* 0x000fe400078e0209 */
[----:B------:R-:W-:Y:S01]  /*5600*/  IMAD.MOV.U32 R8, RZ, RZ, R4 ;  /* 0x000000ffff087224 */ /* 0x000fe200078e0004 */
[----:B------:R-:W-:Y:S06]  /*5610*/  @P0 BRA `(.L_x_28) ;  /* 0x0000004c00f40947 */ /* 0x000fec0003800000 */
[----:B------:R-:W0:Y:S01]  /*5620*/  LDC.64 R4, c[0x0][0x5c8] ;  /* 0x00017200ff047b82 */ /* 0x000e220000000a00 */
[----:B-----5:R-:W-:Y:S01]  /*5630*/  FSETP.NEU.AND P2, PT, R105, RZ, PT ;  /* 0x000000ff6900720b */ /* 0x020fe20003f4d000 */
[----:B------:R-:W-:Y:S01]  /*5640*/  BSSY B0, `(.L_x_28) ;  /* 0x00004fa000007945 */ /* 0x000fe20003800000 */
[----:B------:R-:W-:-:S04]  /*5650*/  ISETP.GT.AND P0, PT, R6, RZ, PT ;  /* 0x000000ff0600720c */ /* 0x000fc80003f04270 */
[----:B------:R-:W-:Y:S01]  /*5660*/  ISETP.GT.AND P1, PT, R3, RZ, P0 ;  /* 0x000000ff0300720c */ /* 0x000fe20000724270 */
[-C--:B0-----:R-:W-:Y:S02]  /*5670*/  IMAD R14, R13, R4.reuse, RZ ;  /* 0x000000040d0e7224 */ /* 0x081fe400078e02ff */
[----:B------:R-:W-:-:S04]  /*5680*/  IMAD.WIDE.U32 R110, R119, R4, R8 ;  /* 0x00000004776e7225 */ /* 0x000fc800078e0008 */
[----:B------:R-:W-:-:S04]  /*5690*/  IMAD R7, R119, R5, R14 ;  /* 0x0000000577077224 */ /* 0x000fc800078e020e */
[----:B------:R-:W-:Y:S01]  /*56a0*/  IMAD.IADD R123, R111, 0x1, R7 ;  /* 0x000000016f7b7824 */ /* 0x000fe200078e0207 */
[----:B------:R-:W-:Y:S06]  /*56b0*/  @!P2 BRA `(.L_x_29) ;  /* 0x000000380020a947 */ /* 0x000fec0003800000 */
[----:B------:R-:W0:Y:S01]  /*56c0*/  LDC.64 R20, c[0x0][0x5b8] ;  /* 0x00016e00ff147b82 */ /* 0x000e220000000a00 */
[----:B------:R-:W-:-:S07]  /*56d0*/  ULDC.64 UR4, c[0x0][0x5c0] ;  /* 0x0001700000047ab9 */ /* 0x000fce0000000a00 */
[----:B------:R-:W1:Y:S08]  /*56e0*/  LDC.64 R106, c[0x0][0x5b0] ;  /* 0x00016c00ff6a7b82 */ /* 0x000e700000000a00 */
[----:B------:R-:W2:Y:S01]  /*56f0*/  LDC.64 R14, c[0x0][0x5a8] ;  /* 0x00016a00ff0e7b82 */ /* 0x000ea20000000a00 */
[-C--:B0-----:R-:W-:Y:S02]  /*5700*/  IMAD R8, R109, R20.reuse, RZ ;  /* 0x000000146d087224 */ /* 0x081fe400078e02ff */
[----:B------:R-:W-:-:S04]  /*5710*/  IMAD.WIDE.U32 R112, R23, R20, R10 ;  /* 0x0000001417707225 */ /* 0x000fc800078e000a */
[----:B------:R-:W-:Y:S02]  /*5720*/  IMAD R117, R23, R21, R8 ;  /* 0x0000001517757224 */ /* 0x000fe400078e0208 */
[-C--:B-1----:R-:W-:Y:S02]  /*5730*/  IMAD R12, R13, R106.reuse, RZ ;  /* 0x0000006a0d0c7224 */ /* 0x082fe400078e02ff */
[----:B------:R-:W-:Y:S02]  /*5740*/  IMAD.IADD R115, R113, 0x1, R117 ;  /* 0x0000000171737824 */ /* 0x000fe400078e0275 */
[----:B------:R-:W-:Y:S02]  /*5750*/  IMAD.MOV.U32 R114, RZ, RZ, R112 ;  /* 0x000000ffff727224 */ /* 0x000fe400078e0070 */
[C---:B------:R-:W-:Y:S02]  /*5760*/  IMAD R121, R119.reuse, R107, R12 ;  /* 0x0000006b77797224 */ /* 0x040fe400078e020c */
[----:B------:R-:W-:-:S04]  /*5770*/  IMAD.WIDE.U32 R8, R119, R106, R114 ;  /* 0x0000006a77087225 */ /* 0x000fc800078e0072 */
[----:B------:R-:W-:Y:S01]  /*5780*/  IMAD.IADD R7, R9, 0x1, R121 ;  /* 0x0000000109077824 */ /* 0x000fe200078e0279 */
[----:B--2---:R-:W-:-:S04]  /*5790*/  LEA R12, P2, R8, R14, 0x1 ;  /* 0x0000000e080c7211 */ /* 0x004fc800078408ff */
[----:B------:R-:W-:-:S05]  /*57a0*/  LEA.HI.X R13, R8, R15, R7, 0x1, P2 ;  /* 0x0000000f080d7211 */ /* 0x000fca00010f0c07 */
[----:B------:R0:W2:Y:S01]  /*57b0*/  @P1 LDG.E.LTC128B.U16 R7, desc[UR40][R12.64] ;  /* 0x000000280c071981 */ /* 0x0000a2000c1e1520 */
[----:B------:R-:W-:Y:S01]  /*57c0*/  ISETP.GT.AND P3, PT, R6, 0x1, PT ;  /* 0x000000010600780c */ /* 0x000fe20003f64270 */
[----:B------:R-:W-:Y:S01]  /*57d0*/  IMAD.WIDE.U32 R108, R119, R106, R10 ;  /* 0x0000006a776c7225 */ /* 0x000fe200078e000a */
[----:B------:R-:W-:Y:S01]  /*57e0*/  BSSY B1, `(.L_x_30) ;  /* 0x0000012000017945 */ /* 0x000fe20003800000 */
[----:B------:R-:W-:Y:S02]  /*57f0*/  SHF.L.U64.HI R111, R106, 0x3, R107 ;  /* 0x000000036a6f7819 */ /* 0x000fe4000001026b */
[----:B------:R-:W-:Y:S02]  /*5800*/  IMAD.IADD R109, R121, 0x1, R109 ;  /* 0x00000001796d7824 */ /* 0x000fe400078e026d */
[----:B------:R-:W-:-:S04]  /*5810*/  IMAD.WIDE.U32 R108, R23, R20, R108 ;  /* 0x00000014176c7225 */ /* 0x000fc800078e006c */
[----:B0-----:R-:W-:Y:S01]  /*5820*/  IMAD.IADD R13, R117, 0x1, R109 ;  /* 0x00000001750d7824 */ /* 0x001fe200078e026d */
[----:B------:R-:W-:-:S04]  /*5830*/  LEA R12, P4, R108, R14, 0x1 ;  /* 0x0000000e6c0c7211 */ /* 0x000fc800078808ff */
[----:B------:R-:W-:Y:S01]  /*5840*/  LEA.HI.X R13, R108, R15, R13, 0x1, P4 ;  /* 0x0000000f6c0d7211 */ /* 0x000fe200020f0c0d */
[----:B--2---:R-:W-:-:S05]  /*5850*/  HADD2.F32 R8, -RZ, R7.H0_H0 ;  /* 0x20000007ff087230 */ /* 0x004fca0000004100 */
[----:B------:R-:W-:Y:S01]  /*5860*/  FMUL R9, R8, R105 ;  /* 0x0000006908097220 */ /* 0x000fe20000400000 */
[----:B------:R-:W-:-:S03]  /*5870*/  LEA R8, P2, R110, UR4, 0x1 ;  /* 0x000000046e087c11 */ /* 0x000fc6000f8408ff */
[----:B------:R-:W-:Y:S01]  /*5880*/  FFMA R96, R96, R104, R9 ;  /* 0x0000006860607223 */ /* 0x000fe20000000009 */
[----:B------:R-:W-:Y:S01]  /*5890*/  LEA.HI.X R9, R110, UR5, R123, 0x1, P2 ;  /* 0x000000056e097c11 */ /* 0x000fe200090f0c7b */
[----:B------:R-:W-:Y:S01]  /*58a0*/  IMAD.SHL.U32 R110, R106, 0x8, RZ ;  /* 0x000000086a6e7824 */ /* 0x000fe200078e00ff */
[----:B------:R-:W-:Y:S02]  /*58b0*/  ISETP.GT.AND P2, PT, R3, RZ, P3 ;  /* 0x000000ff0300720c */ /* 0x000fe40001f44270 */
[----:B------:R-:W-:-:S05]  /*58c0*/  F2FP.F16.F32.PACK_AB R96, RZ, R96 ;  /* 0x00000060ff60723e */ /* 0x000fca00000000ff */
[----:B------:R0:W-:Y:S06]  /*58d0*/  @P1 STG.E.U16 desc[UR40][R8.64], R96 ;  /* 0x0000006008001986 */ /* 0x0001ec000c101528 */
[----:B------:R-:W-:Y:S05]  /*58e0*/  @!P2 BRA `(.L_x_31) ;  /* 0x000000000004a947 */ /* 0x000fea0003800000 */
[----:B------:R1:W5:Y:S02]  /*58f0*/  LDG.E.LTC128B.U16 R7, desc[UR40][R12.64+0x2] ;  /* 0x000002280c077981 */ /* 0x000364000c1e1520 */
.L_x_31:
[----:B------:R-:W-:Y:S05]  /*5900*/  BSYNC B1 ;  /* 0x0000000000017941 */ /* 0x000fea0003800000 */
.L_x_30:
[----:B0----5:R-:W-:Y:S01]  /*5910*/  HADD2.F32 R96, -RZ, R7.H0_H0 ;  /* 0x20000007ff607230 */ /* 0x021fe20000004100 */
[----:B------:R-:W-:Y:S01]  /*5920*/  ISETP.GT.AND P1, PT, R3, 0x8, P0 ;  /* 0x000000080300780c */ /* 0x000fe20000724270 */
[----:B------:R-:W-:Y:S01]  /*5930*/  IMAD.WIDE.U32 R124, R119, R106, R110 ;  /* 0x0000006a777c7225 */ /* 0x000fe200078e006e */
[----:B------:R-:W-:-:S03]  /*5940*/  PRMT R118, R7, 0x7610, R118 ;  /* 0x0000761007767816 */ /* 0x000fc60000000076 */
[----:B------:R-:W-:Y:S01]  /*5950*/  FMUL R96, R96, R105 ;  /* 0x0000006960607220 */ /* 0x000fe20000400000 */
[----:B------:R-:W-:Y:S01]  /*5960*/  IMAD.IADD R127, R121, 0x1, R125 ;  /* 0x00000001797f7824 */ /* 0x000fe200078e027d */
[----:B------:R-:W-:Y:S02]  /*5970*/  IADD3 R21, P4, R112, R124, RZ ;  /* 0x0000007c70157210 */ /* 0x000fe40007f9e0ff */
[----:B------:R-:W-:-:S03]  /*5980*/  FFMA R97, R97, R104, R96 ;  /* 0x0000006861617223 */ /* 0x000fc60000000060 */
[----:B------:R-:W-:Y:S01]  /*5990*/  IMAD.X R108, R127, 0x1, R115, P4 ;  /* 0x000000017f6c7824 */ /* 0x000fe200020e0673 */
[C---:B------:R-:W-:Y:S02]  /*59a0*/  LEA R96, P4, R21.reuse, R14, 0x1 ;  /* 0x0000000e15607211 */ /* 0x040fe400078808ff */
[----:B------:R-:W-:Y:S02]  /*59b0*/  F2FP.F16.F32.PACK_AB R109, RZ, R97 ;  /* 0x00000061ff6d723e */ /* 0x000fe400000000ff */
[----:B------:R-:W-:-:S03]  /*59c0*/  LEA.HI.X R97, R21, R15, R108, 0x1, P4 ;  /* 0x0000000f15617211 */ /* 0x000fc600020f0c6c */
[----:B------:R0:W-:Y:S04]  /*59d0*/  @P2 STG.E.U16 desc[UR40][R8.64+0x2], R109 ;  /* 0x0000026d08002986 */ /* 0x0001e8000c101528 */
[----:B------:R2:W3:Y:S01]  /*59e0*/  @P1 LDG.E.LTC128B.U16 R118, desc[UR40][R96.64] ;  /* 0x0000002860761981 */ /* 0x0004e2000c1e1520 */
[----:B------:R-:W-:Y:S01]  /*59f0*/  IMAD.SHL.U32 R7, R4, 0x10, RZ ;  /* 0x0000001004077824 */ /* 0x000fe200078e00ff */
[----:B------:R-:W-:Y:S01]  /*5a00*/  IADD3 R122, P2, R10, R124, RZ ;  /* 0x0000007c0a7a7210 */ /* 0x000fe20007f5e0ff */
[----:B------:R-:W-:Y:S04]  /*5a10*/  BSSY B1, `(.L_x_32) ;  /* 0x0000011000017945 */ /* 0x000fe80003800000 */
[----:B------:R-:W-:Y:S01]  /*5a20*/  IMAD.X R123, R11, 0x1, R127, P2 ;  /* 0x000000010b7b7824 */ /* 0x000fe200010e067f */
[----:B------:R-:W-:Y:S01]  /*5a30*/  ISETP.GT.AND P2, PT, R3, 0x8, P3 ;  /* 0x000000080300780c */ /* 0x000fe20001f44270 */
[----:B------:R-:W-:-:S04]  /*5a40*/  IMAD.WIDE.U32 R122, R23, R20, R122 ;  /* 0x00000014177a7225 */ /* 0x000fc800078e007a */
[----:B------:R-:W-:Y:S01]  /*5a50*/  IMAD.IADD R120, R117, 0x1, R123 ;  /* 0x0000000175787824 */ /* 0x000fe200078e027b */
[----:B--2---:R-:W-:-:S04]  /*5a60*/  LEA R96, P5, R122, R14, 0x1 ;  /* 0x0000000e7a607211 */ /* 0x004fc800078a08ff */
[----:B------:R-:W-:Y:S01]  /*5a70*/  LEA.HI.X R97, R122, R15, R120, 0x1, P5 ;  /* 0x0000000f7a617211 */ /* 0x000fe200028f0c78 */
[----:B---3--:R-:W-:-:S05]  /*5a80*/  HADD2.F32 R108, -RZ, R118.H0_H0 ;  /* 0x20000076ff6c7230 */ /* 0x008fca0000004100 */
[----:B------:R-:W-:Y:S01]  /*5a90*/  FMUL R21, R108, R105 ;  /* 0x000000696c157220 */ /* 0x000fe20000400000 */
[----:B------:R-:W-:-:S03]  /*5aa0*/  IADD3 R108, P4, R7, R8, RZ ;  /* 0x00000008076c7210 */ /* 0x000fc60007f9e0ff */
[----:B------:R-:W-:Y:S01]  /*5ab0*/  FFMA R98, R98, R104, R21 ;  /* 0x0000006862627223 */ /* 0x000fe20000000015 */
[----:B------:R-:W-:-:S04]  /*5ac0*/  SHF.L.U64.HI R21, R4, 0x4, R5 ;  /* 0x0000000404157819 */ /* 0x000fc80000010205 */
[----:B------:R-:W-:Y:S01]  /*5ad0*/  F2FP.F16.F32.PACK_AB R98, RZ, R98 ;  /* 0x00000062ff62723e */ /* 0x000fe200000000ff */
[----:B0-----:R-:W-:-:S05]  /*5ae0*/  IMAD.X R109, R21, 0x1, R9, P4 ;  /* 0x00000001156d7824 */ /* 0x001fca00020e0609 */
[----:B------:R0:W-:Y:S01]  /*5af0*/  @P1 STG.E.U16 desc[UR40][R108.64], R98 ;  /* 0x000000626c001986 */ /* 0x0001e2000c101528 */
[----:B------:R-:W-:Y:S05]  /*5b00*/  @!P2 BRA `(.L_x_33) ;  /* 0x000000000004a947 */ /* 0x000fea0003800000 */
[----:B------:R2:W5:Y:S02]  /*5b10*/  LDG.E.LTC128B.U16 R118, desc[UR40][R96.64+0x2] ;  /* 0x0000022860767981 */ /* 0x000564000c1e1520 */
.L_x_33:
[----:B------:R-:W-:Y:S05]  /*5b20*/  BSYNC B1 ;  /* 0x0000000000017941 */ /* 0x000fea0003800000 */
.L_x_32:
[----:B0----5:R-:W-:Y:S01]  /*5b30*/  HADD2.F32 R98, -RZ, R118.H0_H0 ;  /* 0x20000076ff627230 */ /* 0x021fe20000004100 */
[----:B------:R-:W-:Y:S01]  /*5b40*/  ISETP.GT.AND P1, PT, R6, 0x8, PT ;  /* 0x000000080600780c */ /* 0x000fe20003f24270 */
[----:B------:R-:W-:Y:S01]  /*5b50*/  BSSY B1, `(.L_x_34) ;  /* 0x000000c000017945 */ /* 0x000fe20003800000 */
[----:B------:R-:W-:Y:S02]  /*5b60*/  IMAD R123, R107, 0x78, RZ ;  /* 0x000000786b7b7824 */ /* 0x000fe400078e02ff */
[----:B------:R-:W-:Y:S01]  /*5b70*/  FMUL R98, R98, R105 ;  /* 0x0000006962627220 */ /* 0x000fe20000400000 */
[----:B------:R-:W-:-:S03]  /*5b80*/  ISETP.GT.AND P4, PT, R3, RZ, P1 ;  /* 0x000000ff0300720c */ /* 0x000fc60000f84270 */
[----:B------:R-:W-:Y:S01]  /*5b90*/  FFMA R98, R99, R104, R98 ;  /* 0x0000006863627223 */ /* 0x000fe20000000062 */
[----:B------:R-:W-:-:S04]  /*5ba0*/  IMAD.MOV.U32 R99, RZ, RZ, R127 ;  /* 0x000000ffff637224 */ /* 0x000fc800078e007f */
[----:B------:R-:W-:-:S04]  /*5bb0*/  F2FP.F16.F32.PACK_AB R98, RZ, R98 ;  /* 0x00000062ff62723e */ /* 0x000fc800000000ff */
[----:B------:R-:W-:Y:S01]  /*5bc0*/  PRMT R120, R98, 0x7610, R120 ;  /* 0x0000761062787816 */ /* 0x000fe20000000078 */
[----:B------:R-:W-:-:S04]  /*5bd0*/  IMAD.MOV.U32 R98, RZ, RZ, R124 ;  /* 0x000000ffff627224 */ /* 0x000fc800078e007c */
[----:B------:R0:W-:Y:S01]  /*5be0*/  @P2 STG.E.U16 desc[UR40][R108.64+0x2], R120 ;  /* 0x000002786c002986 */ /* 0x0001e2000c101528 */
[----:B------:R-:W-:Y:S05]  /*5bf0*/  @!P4 BRA `(.L_x_35) ;  /* 0x000000000004c947 */ /* 0x000fea0003800000 */
[----:B------:R3:W5:Y:S02]  /*5c00*/  LDG.E.LTC128B.U16 R118, desc[UR40][R12.64+0x10] ;  /* 0x000010280c767981 */ /* 0x000764000c1e1520 */
.L_x_35:
[----:B------:R-:W-:Y:S05]  /*5c10*/  BSYNC B1 ;  /* 0x0000000000017941 */ /* 0x000fea0003800000 */
.L_x_34:
[----:B0----5:R-:W-:Y:S01]  /*5c20*/  HADD2.F32 R120, -RZ, R118.H0_H0 ;  /* 0x20000076ff787230 */ /* 0x021fe20000004100 */
[----:B------:R-:W-:Y:S01]  /*5c30*/  BSSY B1, `(.L_x_36) ;  /* 0x000000d000017945 */ /* 0x000fe20003800000 */
[----:B------:R-:W-:-:S04]  /*5c40*/  IMAD.WIDE.U32 R98, R106, 0x78, R98 ;  /* 0x000000786a627825 */ /* 0x000fc800078e0062 */
[----:B------:R-:W-:Y:S01]  /*5c50*/  FMUL R107, R120, R105 ;  /* 0x00000069786b7220 */ /* 0x000fe20000400000 */
[----:B------:R-:W-:Y:S01]  /*5c60*/  IMAD.IADD R125, R99, 0x1, R123 ;  /* 0x00000001637d7824 */ /* 0x000fe200078e027b */
[----:B------:R-:W-:Y:S02]  /*5c70*/  IADD3 R120, P2, P5, R112, R98, R110 ;  /* 0x0000006270787210 */ /* 0x000fe40007d5e06e */
[----:B------:R-:W-:Y:S02]  /*5c80*/  FFMA R107, R100, R104, R107 ;  /* 0x00000068646b7223 */ /* 0x000fe4000000006b */
[----:B------:R-:W-:Y:S02]  /*5c90*/  IADD3.X R122, R115, R125, R111, P2, P5 ;  /* 0x0000007d737a7210 */ /* 0x000fe400017ea46f */
[----:B------:R-:W-:Y:S02]  /*5ca0*/  ISETP.GT.AND P2, PT, R6, 0x9, PT ;  /* 0x000000090600780c */ /* 0x000fe40003f44270 */
[----:B------:R-:W-:-:S02]  /*5cb0*/  F2FP.F16.F32.PACK_AB R107, RZ, R107 ;  /* 0x0000006bff6b723e */ /* 0x000fc400000000ff */
[----:B------:R-:W-:-:S03]  /*5cc0*/  ISETP.GT.AND P5, PT, R3, RZ, P2 ;  /* 0x000000ff0300720c */ /* 0x000fc600017a4270 */
[----:B------:R0:W-:Y:S10]  /*5cd0*/  @P4 STG.E.U16 desc[UR40][R8.64+0x10], R107 ;  /* 0x0000106b08004986 */ /* 0x0001f4000c101528 */
[----:B------:R-:W-:Y:S05]  /*5ce0*/  @!P5 BRA `(.L_x_37) ;  /* 0x000000000004d947 */ /* 0x000fea0003800000 */
[----:B------:R4:W5:Y:S02]  /*5cf0*/  LDG.E.LTC128B.U16 R118, desc[UR40][R12.64+0x12] ;  /* 0x000012280c767981 */ /* 0x000964000c1e1520 */
.L_x_37:
[----:B------:R-:W-:Y:S05]  /*5d00*/  BSYNC B1 ;  /* 0x0000000000017941 */ /* 0x000fea0003800000 */
.L_x_36:
[----:B-----5:R-:W-:Y:S01]  /*5d10*/  HADD2.F32 R100, -RZ, R118.H0_H0 ;  /* 0x20000076ff647230 */ /* 0x020fe20000004100 */
[----:B------:R-:W-:Y:S01]  /*5d20*/  ISETP.GT.AND P4, PT, R3, 0x8, P1 ;  /* 0x000000080300780c */ /* 0x000fe20000f84270 */
[----:B------:R-:W-:Y:S03]  /*5d30*/  BSSY B1, `(.L_x_38) ;  /* 0x0000007000017945 */ /* 0x000fe60003800000 */
[----:B------:R-:W-:-:S04]  /*5d40*/  FMUL R100, R100, R105 ;  /* 0x0000006964647220 */ /* 0x000fc80000400000 */
[----:B------:R-:W-:-:S05]  /*5d50*/  FFMA R100, R101, R104, R100 ;  /* 0x0000006865647223 */ /* 0x000fca0000000064 */
[----:B------:R-:W-:-:S05]  /*5d60*/  F2FP.F16.F32.PACK_AB R100, RZ, R100 ;  /* 0x00000064ff64723e */ /* 0x000fca00000000ff */
[----:B------:R0:W-:Y:S01]  /*5d70*/  @P5 STG.E.U16 desc[UR40][R8.64+0x12], R100 ;  /* 0x0000126408005986 */ /* 0x0001e2000c101528 */
[----:B------:R-:W-:Y:S05]  /*5d80*/  @!P4 BRA `(.L_x_39) ;  /* 0x000000000004c947 */ /* 0x000fea0003800000 */
[----:B------:R0:W5:Y:S02]  /*5d90*/  LDG.E.LTC128B.U16 R118, desc[UR40][R96.64+0x10] ;  /* 0x0000102860767981 */ /* 0x000164000c1e1520 */
.L_x_39:
[----:B------:R-:W-:Y:S05]  /*5da0*/  BSYNC B1 ;  /* 0x0000000000017941 */ /* 0x000fea0003800000 */
.L_x_38:
[----:B0----5:R-:W-:Y:S01]  /*5db0*/  HADD2.F32 R100, -RZ, R118.H0_H0 ;  /* 0x20000076ff647230 */ /* 0x021fe20000004100 */
        /* <DEDUP_REMOVED lines=8> */
.L_x_41:
[----:B------:R-:W-:Y:S05]  /*5e40*/  BSYNC B1 ;  /* 0x0000000000017941 */ /* 0x000fea0003800000 */
.L_x_40:
[----:B-----5:R-:W-:Y:S01]  /*5e50*/  HADD2.F32 R100, -RZ, R118.H0_H0 ;  /* 0x20000076ff647230 */ /* 0x020fe20000004100 */
[----:B------:R-:W-:-:S04]  /*5e60*/  IADD3 R99, P4, R112, R98, RZ ;  /* 0x0000006270637210 */ /* 0x000fc80007f9e0ff */
[----:B------:R-:W-:Y:S01]  /*5e70*/  FMUL R100, R100, R105 ;  /* 0x0000006964647220 */ /* 0x000fe20000400000 */
[----:B------:R-:W-:Y:S01]  /*5e80*/  IMAD.X R114, R125, 0x1, R115, P4 ;  /* 0x000000017d727824 */ /* 0x000fe200020e0673 */
[----:B------:R-:W-:Y:S02]  /*5e90*/  LEA R98, P4, R99, R14, 0x1 ;  /* 0x0000000e63627211 */ /* 0x000fe400078808ff */
[----:B------:R-:W-:Y:S02]  /*5ea0*/  FFMA R100, R103, R104, R100 ;  /* 0x0000006867647223 */ /* 0x000fe40000000064 */
[----:B------:R-:W-:-:S03]  /*5eb0*/  LEA.HI.X R99, R99, R15, R114, 0x1, P4 ;  /* 0x0000000f63637211 */ /* 0x000fc600020f0c72 */
[----:B------:R-:W-:-:S04]  /*5ec0*/  F2FP.F16.F32.PACK_AB R100, RZ, R100 ;  /* 0x00000064ff64723e */ /* 0x000fc800000000ff */
[----:B0-----:R-:W-:-:S05]  /*5ed0*/  PRMT R101, R100, 0x7610, R101 ;  /* 0x0000761064657816 */ /* 0x001fca0000000065 */
[----:B------:R0:W-:Y:S01]  /*5ee0*/  @P5 STG.E.U16 desc[UR40][R108.64+0x12], R101 ;  /* 0x000012656c005986 */ /* 0x0001e2000c101528 */
[----:B------:R-:W-:-:S13]  /*5ef0*/  ISETP.GT.AND P5, PT, R3, 0x80, P0 ;  /* 0x000000800300780c */ /* 0x000fda00007a4270 */
[----:B------:R1:W2:Y:S01]  /*5f00*/  @P5 LDG.E.LTC128B.U16 R118, desc[UR40][R98.64] ;  /* 0x0000002862765981 */ /* 0x0002a2000c1e1520 */
[----:B------:R-:W-:Y:S01]  /*5f10*/  IMAD.WIDE.U32 R112, R106, 0x78, R110 ;  /* 0x000000786a707825 */ /* 0x000fe200078e006e */
[----:B------:R-:W-:Y:S03]  /*5f20*/  BSSY B1, `(.L_x_42) ;  /* 0x0000016000017945 */ /* 0x000fe60003800000 */
[----:B------:R-:W-:Y:S02]  /*5f30*/  IMAD.IADD R115, R123, 0x1, R113 ;  /* 0x000000017b737824 */ /* 0x000fe400078e0271 */
[----:B------:R-:W-:Y:S02]  /*5f40*/  IMAD.MOV.U32 R114, RZ, RZ, R112 ;  /* 0x000000ffff727224 */ /* 0x000fe400078e0070 */
[----:B------:R-:W-:Y:S02]  /*5f50*/  IMAD R5, R5, 0xf0, RZ ;  /* 0x000000f005057824 */ /* 0x000fe400078e02ff */
[----:B0-----:R-:W-:-:S03]  /*5f60*/  IMAD.WIDE.U32 R100, R119, R106, R114 ;  /* 0x0000006a77647225 */ /* 0x001fc600078e0072 */
[----:B------:R-:W-:-:S04]  /*5f70*/  IADD3 R102, P4, R10, R100, RZ ;  /* 0x000000640a667210 */ /* 0x000fc80007f9e0ff */
[----:B------:R-:W-:-:S03]  /*5f80*/  IADD3.X R103, R11, R121, R101, P4, !PT ;  /* 0x000000790b677210 */ /* 0x000fc600027fe465 */
[----:B------:R-:W-:-:S04]  /*5f90*/  IMAD.WIDE.U32 R102, R23, R20, R102 ;  /* 0x0000001417667225 */ /* 0x000fc800078e0066 */
[----:B-1----:R-:W-:Y:S01]  /*5fa0*/  IMAD.IADD R99, R117, 0x1, R103 ;  /* 0x0000000175637824 */ /* 0x002fe200078e0267 */
[----:B------:R-:W-:-:S04]  /*5fb0*/  LEA R98, P4, R102, R14, 0x1 ;  /* 0x0000000e66627211 */ /* 0x000fc800078808ff */
[----:B------:R-:W-:Y:S02]  /*5fc0*/  LEA.HI.X R99, R102, R15, R99, 0x1, P4 ;  /* 0x0000000f66637211 */ /* 0x000fe400020f0c63 */
[----:B------:R-:W-:Y:S01]  /*5fd0*/  ISETP.GT.AND P4, PT, R3, 0x80, P3 ;  /* 0x000000800300780c */ /* 0x000fe20001f84270 */
[----:B--2---:R-:W-:-:S05]  /*5fe0*/  HADD2.F32 R100, -RZ, R118.H0_H0 ;  /* 0x20000076ff647230 */ /* 0x004fca0000004100 */
[----:B------:R-:W-:-:S04]  /*5ff0*/  FMUL R101, R100, R105 ;  /* 0x0000006964657220 */ /* 0x000fc80000400000 */
[----:B------:R-:W-:Y:S01]  /*6000*/  FFMA R88, R88, R104, R101 ;  /* 0x0000006858587223 */ /* 0x000fe20000000065 */
[----:B------:R-:W-:-:S04]  /*6010*/  IMAD.WIDE.U32 R100, R4, 0xf0, R108 ;  /* 0x000000f004647825 */ /* 0x000fc800078e006c */
[----:B------:R-:W-:Y:S01]  /*6020*/  F2FP.F16.F32.PACK_AB R88, RZ, R88 ;  /* 0x00000058ff58723e */ /* 0x000fe200000000ff */
[----:B------:R-:W-:Y:S02]  /*6030*/  IMAD.IADD R103, R101, 0x1, R5 ;  /* 0x0000000165677824 */ /* 0x000fe400078e0205 */
[----:B------:R-:W-:-:S05]  /*6040*/  @P5 IMAD.MOV.U32 R102, RZ, RZ, R100 ;  /* 0x000000ffff665224 */ /* 0x000fca00078e0064 */
[----:B------:R0:W-:Y:S01]  /*6050*/  @P5 STG.E.U16 desc[UR40][R102.64], R88 ;  /* 0x0000005866005986 */ /* 0x0001e2000c101528 */
[----:B------:R-:W-:Y:S05]  /*6060*/  @!P4 BRA `(.L_x_43) ;  /* 0x000000000004c947 */ /* 0x000fea0003800000 */
[----:B------:R1:W5:Y:S02]  /*6070*/  LDG.E.LTC128B.U16 R118, desc[UR40][R98.64+0x2] ;  /* 0x0000022862767981 */ /* 0x000364000c1e1520 */
.L_x_43:
[----:B------:R-:W-:Y:S05]  /*6080*/  BSYNC B1 ;  /* 0x0000000000017941 */ /* 0x000fea0003800000 */
.L_x_42:
[----:B0----5:R-:W-:Y:S01]  /*6090*/  HADD2.F32 R88, -RZ, R118.H0_H0 ;  /* 0x20000076ff587230 */ /* 0x021fe20000004100 */
[----:B------:R-:W-:Y:S01]  /*60a0*/  IADD3 R112, P5, R110, R112, RZ ;  /* 0x000000706e707210 */ /* 0x000fe20007fbe0ff */
[----:B------:R-:W-:Y:S01]  /*60b0*/  BSSY B1, `(.L_x_44) ;  /* 0x0000010000017945 */ /* 0x000fe20003800000 */
[----:B------:R-:W-:Y:S02]  /*60c0*/  ISETP.GT.AND P0, PT, R3, 0x88, P0 ;  /* 0x000000880300780c */ /* 0x000fe40000704270 */
[----:B------:R-:W-:Y:S01]  /*60d0*/  FMUL R88, R88, R105 ;  /* 0x0000006958587220 */ /* 0x000fe20000400000 */
[----:B------:R-:W-:-:S03]  /*60e0*/  IMAD.X R113, R115, 0x1, R111, P5 ;  /* 0x0000000173717824 */ /* 0x000fc600028e066f */
[----:B------:R-:W-:Y:S01]  /*60f0*/  FFMA R88, R89, R104, R88 ;  /* 0x0000006859587223 */ /* 0x000fe20000000058 */
[----:B------:R-:W-:-:S04]  /*6100*/  IMAD.WIDE.U32 R106, R119, R106, R112 ;  /* 0x0000006a776a7225 */ /* 0x000fc800078e0070 */
[----:B------:R-:W-:Y:S01]  /*6110*/  F2FP.F16.F32.PACK_AB R88, RZ, R88 ;  /* 0x00000058ff58723e */ /* 0x000fe200000000ff */
[----:B------:R-:W-:Y:S01]  /*6120*/  @P4 IMAD.MOV.U32 R112, RZ, RZ, R100 ;  /* 0x000000ffff704224 */ /* 0x000fe200078e0064 */
[----:B------:R-:W-:Y:S01]  /*6130*/  IADD3 R110, P5, R10, R106, RZ ;  /* 0x0000006a0a6e7210 */ /* 0x000fe20007fbe0ff */
[----:B------:R-:W-:Y:S01]  /*6140*/  @P4 IMAD.MOV.U32 R113, RZ, RZ, R103 ;  /* 0x000000ffff714224 */ /* 0x000fe200078e0067 */
[----:B------:R-:W-:-:S05]  /*6150*/  PRMT R89, R88, 0x7610, R89 ;  /* 0x0000761058597816 */ /* 0x000fca0000000059 */
[----:B------:R0:W-:Y:S01]  /*6160*/  @P4 STG.E.U16 desc[UR40][R112.64+0x2], R89 ;  /* 0x0000025970004986 */ /* 0x0001e2000c101528 */
[----:B------:R-:W-:-:S04]  /*6170*/  LEA R88, P4, R120, R14, 0x1 ;  /* 0x0000000e78587211 */ /* 0x000fc800078808ff */
[----:B0-----:R-:W-:Y:S01]  /*6180*/  LEA.HI.X R89, R120, R15, R122, 0x1, P4 ;  /* 0x0000000f78597211 */ /* 0x001fe200020f0c7a */
[----:B------:R-:W-:Y:S08]  /*6190*/  @!P0 BRA `(.L_x_45) ;  /* 0x0000000000048947 */ /* 0x000ff00003800000 */
[----:B------:R0:W5:Y:S02]  /*61a0*/  LDG.E.LTC128B.U16 R118, desc[UR40][R88.64] ;  /* 0x0000002858767981 */ /* 0x000164000c1e1520 */
.L_x_45:
[----:B------:R-:W-:Y:S05]  /*61b0*/  BSYNC B1 ;  /* 0x0000000000017941 */ /* 0x000fea0003800000 */
.L_x_44:
[----:B-----5:R-:W-:Y:S01]  /*61c0*/  HADD2.F32 R10, -RZ, R118.H0_H0 ;  /* 0x20000076ff0a7230 */ /* 0x020fe20000004100 */
[----:B------:R-:W-:Y:S01]  /*61d0*/  IADD3.X R111, R11, R121, R107, P5, !PT ;  /* 0x000000790b6f7210 */ /* 0x000fe20002ffe46b */
[----:B------:R-:W-:Y:S01]  /*61e0*/  BSSY B1, `(.L_x_46) ;  /* 0x000000e000017945 */ /* 0x000fe20003800000 */
[----:B------:R-:W-:Y:S02]  /*61f0*/  ISETP.GT.AND P3, PT, R3, 0x88, P3 ;  /* 0x000000880300780c */ /* 0x000fe40001f64270 */
[----:B------:R-:W-:Y:S01]  /*6200*/  FMUL R11, R10, R105 ;  /* 0x000000690a0b7220 */ /* 0x000fe20000400000 */
[----:B------:R-:W-:Y:S01]  /*6210*/  IADD3 R10, P4, R7, R100, RZ ;  /* 0x00000064070a7210 */ /* 0x000fe20007f9e0ff */
[----:B0-----:R-:W-:-:S04]  /*6220*/  IMAD.WIDE.U32 R88, R23, R20, R110 ;  /* 0x0000001417587225 */ /* 0x001fc800078e006e */
[----:B------:R-:W-:Y:S01]  /*6230*/  FFMA R11, R90, R104, R11 ;  /* 0x000000685a0b7223 */ /* 0x000fe2000000000b */
[----:B------:R-:W-:Y:S01]  /*6240*/  IMAD.IADD R117, R117, 0x1, R89 ;  /* 0x0000000175757824 */ /* 0x000fe200078e0259 */
[----:B------:R-:W-:-:S03]  /*6250*/  LEA R14, P5, R88, R14, 0x1 ;  /* 0x0000000e580e7211 */ /* 0x000fc600078a08ff */
[----:B------:R-:W-:Y:S01]  /*6260*/  F2FP.F16.F32.PACK_AB R20, RZ, R11 ;  /* 0x0000000bff14723e */ /* 0x000fe200000000ff */
[----:B------:R-:W-:Y:S01]  /*6270*/  IMAD.X R11, R103, 0x1, R21, P4 ;  /* 0x00000001670b7824 */ /* 0x000fe200020e0615 */
[----:B------:R-:W-:-:S04]  /*6280*/  LEA.HI.X R15, R88, R15, R117, 0x1, P5 ;  /* 0x0000000f580f7211 */ /* 0x000fc800028f0c75 */
[----:B------:R0:W-:Y:S01]  /*6290*/  @P0 STG.E.U16 desc[UR40][R10.64], R20 ;  /* 0x000000140a000986 */ /* 0x0001e2000c101528 */
[----:B------:R-:W-:Y:S05]  /*62a0*/  @!P3 BRA `(.L_x_47) ;  /* 0x000000000004b947 */ /* 0x000fea0003800000 */
[----:B------:R2:W5:Y:S02]  /*62b0*/  LDG.E.LTC128B.U16 R118, desc[UR40][R14.64+0x2] ;  /* 0x000002280e767981 */ /* 0x000564000c1e1520 */
.L_x_47:
[----:B------:R-:W-:Y:S05]  /*62c0*/  BSYNC B1 ;  /* 0x0000000000017941 */ /* 0x000fea0003800000 */
.L_x_46:
        /* <DEDUP_REMOVED lines=9> */
.L_x_49:
[----:B------:R-:W-:Y:S05]  /*6360*/  BSYNC B1 ;  /* 0x0000000000017941 */ /* 0x000fea0003800000 */
.L_x_48:
[----:B0----5:R-:W-:Y:S01]  /*6370*/  HADD2.F32 R20, -RZ, R118.H0_H0 ;  /* 0x20000076ff147230 */ /* 0x021fe20000004100 */
[----:B------:R-:W-:Y:S01]  /*6380*/  ISETP.GT.AND P3, PT, R3, 0x80, P2 ;  /* 0x000000800300780c */ /* 0x000fe20001764270 */
[----:B------:R-:W-:Y:S01]  /*6390*/  @P0 IMAD.MOV.U32 R88, RZ, RZ, R100 ;  /* 0x000000ffff580224 */ /* 0x000fe200078e0064 */
[----:B------:R-:W-:Y:S01]  /*63a0*/  BSSY B1, `(.L_x_50) ;  /* 0x0000008000017945 */ /* 0x000fe20003800000 */
[----:B------:R-:W-:Y:S02]  /*63b0*/  @P0 IMAD.MOV.U32 R89, RZ, RZ, R103 ;  /* 0x000000ffff590224 */ /* 0x000fe400078e0067 */
[----:B------:R-:W-:-:S04]  /*63c0*/  FMUL R23, R20, R105 ;  /* 0x0000006914177220 */ /* 0x000fc80000400000 */
[----:B------:R-:W-:-:S05]  /*63d0*/  FFMA R23, R92, R104, R23 ;  /* 0x000000685c177223 */ /* 0x000fca0000000017 */
[----:B------:R-:W-:-:S05]  /*63e0*/  F2FP.F16.F32.PACK_AB R23, RZ, R23 ;  /* 0x00000017ff17723e */ /* 0x000fca00000000ff */
[----:B------:R0:W-:Y:S01]  /*63f0*/  @P0 STG.E.U16 desc[UR40][R88.64+0x10], R23 ;  /* 0x0000101758000986 */ /* 0x0001e2000c101528 */
[----:B------:R-:W-:Y:S05]  /*6400*/  @!P3 BRA `(.L_x_51) ;  /* 0x000000000004b947 */ /* 0x000fea0003800000 */
[----:B------:R0:W5:Y:S02]  /*6410*/  LDG.E.LTC128B.U16 R118, desc[UR40][R98.64+0x12] ;  /* 0x0000122862767981 */ /* 0x000164000c1e1520 */
.L_x_51:
[----:B------:R-:W-:Y:S05]  /*6420*/  BSYNC B1 ;  /* 0x0000000000017941 */ /* 0x000fea0003800000 */
.L_x_50:
[----:B-----5:R-:W-:Y:S01]  /*6430*/  HADD2.F32 R20, -RZ, R118.H0_H0 ;  /* 0x20000076ff147230 */ /* 0x020fe20000004100 */
[----:B------:R-:W-:Y:S01]  /*6440*/  ISETP.GT.AND P1, PT, R3, 0x88, P1 ;  /* 0x000000880300780c */ /* 0x000fe20000f24270 */
[----:B------:R-:W-:Y:S01]  /*6450*/  @P3 IMAD.MOV.U32 R101, RZ, RZ, R103 ;  /* 0x000000ffff653224 */ /* 0x000fe200078e0067 */
[----:B------:R-:W-:Y:S02]  /*6460*/  BSSY B1, `(.L_x_52) ;  /* 0x0000007000017945 */ /* 0x000fe40003800000 */
[----:B------:R-:W-:-:S04]  /*6470*/  FMUL R20, R20, R105 ;  /* 0x0000006914147220 */ /* 0x000fc80000400000 */
[----:B------:R-:W-:-:S05]  /*6480*/  FFMA R20, R93, R104, R20 ;  /* 0x000000685d147223 */ /* 0x000fca0000000014 */
[----:B------:R-:W-:-:S05]  /*6490*/  F2FP.F16.F32.PACK_AB R20, RZ, R20 ;  /* 0x00000014ff14723e */ /* 0x000fca00000000ff */
[----:B------:R0:W-:Y:S01]  /*64a0*/  @P3 STG.E.U16 desc[UR40][R100.64+0x12], R20 ;  /* 0x0000121464003986 */ /* 0x0001e2000c101528 */
[----:B------:R-:W-:Y:S05]  /*64b0*/  @!P1 BRA `(.L_x_53) ;  /* 0x0000000000049947 */ /* 0x000fea0003800000 */
[----:B------:R0:W5:Y:S02]  /*64c0*/  LDG.E.LTC128B.U16 R118, desc[UR40][R14.64+0x10] ;  /* 0x000010280e767981 */ /* 0x000164000c1e1520 */
.L_x_53:
[----:B------:R-:W-:Y:S05]  /*64d0*/  BSYNC B1 ;  /* 0x0000000000017941 */ /* 0x000fea0003800000 */
.L_x_52:
        /* <DEDUP_REMOVED lines=9> */
.L_x_55:
[----:B------:R-:W-:Y:S05]  /*6570*/  BSYNC B1 ;  /* 0x0000000000017941 */ /* 0x000fea0003800000 */
.L_x_54:
[----:B-----5:R-:W-:Y:S01]  /*6580*/  HADD2.F32 R20, -RZ, R118.H0_H0 ;  /* 0x20000076ff147230 */ /* 0x020fe20000004100 */
[----:B------:R-:W-:Y:S01]  /*6590*/  ISETP.GT.AND P3, PT, R6, 0x10, PT ;  /* 0x000000100600780c */ /* 0x000fe20003f64270 */
[----:B------:R-:W-:Y:S03]  /*65a0*/  BSSY B1, `(.L_x_56) ;  /* 0x0000008000017945 */ /* 0x000fe60003800000 */
[----:B------:R-:W-:Y:S01]  /*65b0*/  FMUL R20, R20, R105 ;  /* 0x0000006914147220 */ /* 0x000fe20000400000 */
[----:B------:R-:W-:-:S03]  /*65c0*/  ISETP.GT.AND P0, PT, R3, RZ, P3 ;  /* 0x000000ff0300720c */ /* 0x000fc60001f04270 */
[----:B------:R-:W-:-:S05]  /*65d0*/  FFMA R20, R95, R104, R20 ;  /* 0x000000685f147223 */ /* 0x000fca0000000014 */
[----:B------:R-:W-:-:S05]  /*65e0*/  F2FP.F16.F32.PACK_AB R20, RZ, R20 ;  /* 0x00000014ff14723e */ /* 0x000fca00000000ff */
[----:B------:R0:W-:Y:S01]  /*65f0*/  @P2 STG.E.U16 desc[UR40][R10.64+0x12], R20 ;  /* 0x000012140a002986 */ /* 0x0001e2000c101528 */
[----:B------:R-:W-:Y:S05]  /*6600*/  @!P0 BRA `(.L_x_57) ;  /* 0x0000000000048947 */ /* 0x000fea0003800000 */
[----:B------:R0:W5:Y:S02]  /*6610*/  LDG.E.LTC128B.U16 R118, desc[UR40][R12.64+0x20] ;  /* 0x000020280c767981 */ /* 0x000164000c1e1520 */
.L_x_57:
[----:B------:R-:W-:Y:S05]  /*6620*/  BSYNC B1 ;  /* 0x0000000000017941 */ /* 0x000fea0003800000 */
.L_x_56:
[----:B0----5:R-:W-:Y:S01]  /*6630*/  HADD2.F32 R10, -RZ, R118.H0_H0 ;  /* 0x20000076ff0a7230 */ /* 0x021fe20000004100 */
        /* <DEDUP_REMOVED lines=9> */
.L_x_59:
[----:B------:R-:W-:Y:S05]  /*66d0*/  BSYNC B1 ;  /* 0x0000000000017941 */ /* 0x000fea0003800000 */
.L_x_58:
        /* <DEDUP_REMOVED lines=9> */
.L_x_61:
[----:B------:R-:W-:Y:S05]  /*6770*/  BSYNC B1 ;  /* 0x0000000000017941 */ /* 0x000fea0003800000 */
.L_x_60:
        /* <DEDUP_REMOVED lines=9> */
.L_x_63:
[----:B------:R-:W-:Y:S05]  /*6810*/  BSYNC B1 ;  /* 0x0000000000017941 */ /* 0x000fea0003800000 */
.L_x_62:
        /* <DEDUP_REMOVED lines=10> */
.L_x_65:
[----:B------:R-:W-:Y:S05]  /*68c0*/  BSYNC B1 ;  /* 0x0000000000017941 */ /* 0x000fea0003800000 */
.L_x_64:
        /* <DEDUP_REMOVED lines=10> */
.L_x_67:
[----:B------:R-:W-:Y:S05]  /*6970*/  BSYNC B1 ;  /* 0x0000000000017941 */ /* 0x000fea0003800000 */
.L_x_66:
        /* <DEDUP_REMOVED lines=9> */
.L_x_69:
[----:B------:R-:W-:Y:S05]  /*6a10*/  BSYNC B1 ;  /* 0x0000000000017941 */ /* 0x000fea0003800000 */
.L_x_68:
        /* <DEDUP_REMOVED lines=9> */
.L_x_71:
[----:B------:R-:W-:Y:S05]  /*6ab0*/  BSYNC B1 ;  /* 0x0000000000017941 */ /* 0x000fea0003800000 */
.L_x_70:
        /* <DEDUP_REMOVED lines=9> */
.L_x_73:
[----:B------:R-:W-:Y:S05]  /*6b50*/  BSYNC B1 ;  /* 0x0000000000017941 */ /* 0x000fea0003800000 */
.L_x_72:
[----:B0----5:R-:W-:Y:S01]  /*6b60*/  HADD2.F32 R10, -RZ, R118.H0_H0 ;  /* 0x20000076ff0a7230 */ /* 0x021fe20000004100 */
[----:B------:R-:W-:Y:S01]  /*6b70*/  ISETP.GT.AND P4, PT, R3, 0x80, P2 ;  /* 0x000000800300780c */ /* 0x000fe20001784270 */
[----:B------:R-:W-:Y:S03]  /*6b80*/  BSSY B1, `(.L_x_74) ;  /* 0x000000a000017945 */ /* 0x000fe60003800000 */
[----:B------:R-:W-:-:S04]  /*6b90*/  FMUL R11, R10, R105 ;  /* 0x000000690a0b7220 */ /* 0x000fc80000400000 */
[----:B------:R-:W-:Y:S01]  /*6ba0*/  FFMA R72, R72, R104, R11 ;  /* 0x0000006848487223 */ /* 0x000fe2000000000b */
[----:B------:R-:W-:-:S04]  /*6bb0*/  IMAD.WIDE.U32 R10, R4, 0xf0, R108 ;  /* 0x000000f0040a7825 */ /* 0x000fc800078e006c */
[----:B------:R-:W-:Y:S01]  /*6bc0*/  F2FP.F16.F32.PACK_AB R72, RZ, R72 ;  /* 0x00000048ff48723e */ /* 0x000fe200000000ff */
[----:B------:R-:W-:Y:S02]  /*6bd0*/  IMAD.IADD R5, R5, 0x1, R11 ;  /* 0x0000000105057824 */ /* 0x000fe400078e020b */
[----:B------:R-:W-:-:S05]  /*6be0*/  IMAD.MOV.U32 R4, RZ, RZ, R10 ;  /* 0x000000ffff047224 */ /* 0x000fca00078e000a */
[----:B------:R0:W-:Y:S01]  /*6bf0*/  @P5 STG.E.U16 desc[UR40][R4.64+0x20], R72 ;  /* 0x0000204804005986 */ /* 0x0001e2000c101528 */
[----:B------:R-:W-:Y:S05]  /*6c00*/  @!P4 BRA `(.L_x_75) ;  /* 0x000000000004c947 */ /* 0x000fea0003800000 */
[----:B------:R0:W5:Y:S02]  /*6c10*/  LDG.E.LTC128B.U16 R118, desc[UR40][R98.64+0x22] ;  /* 0x0000222862767981 */ /* 0x000164000c1e1520 */
.L_x_75:
[----:B------:R-:W-:Y:S05]  /*6c20*/  BSYNC B1 ;  /* 0x0000000000017941 */ /* 0x000fea0003800000 */
.L_x_74:
        /* <DEDUP_REMOVED lines=9> */
.L_x_77:
[----:B------:R-:W-:Y:S05]  /*6cc0*/  BSYNC B1 ;  /* 0x0000000000017941 */ /* 0x000fea0003800000 */
.L_x_76:
[----:B0----5:R-:W-:Y:S01]  /*6cd0*/  HADD2.F32 R20, -RZ, R118.H0_H0 ;  /* 0x20000076ff147230 */ /* 0x021fe20000004100 */
[----:B------:R-:W-:Y:S01]  /*6ce0*/  IADD3 R10, P4, R7, R10, RZ ;  /* 0x0000000a070a7210 */ /* 0x000fe20007f9e0ff */
[----:B------:R-:W-:Y:S01]  /*6cf0*/  BSSY B1, `(.L_x_78) ;  /* 0x0000009000017945 */ /* 0x000fe20003800000 */
[----:B------:R-:W-:Y:S02]  /*6d00*/  ISETP.GT.AND P2, PT, R3, 0x88, P2 ;  /* 0x000000880300780c */ /* 0x000fe40001744270 */
[----:B------:R-:W-:-:S04]  /*6d10*/  FMUL R11, R20, R105 ;  /* 0x00000069140b7220 */ /* 0x000fc80000400000 */
[----:B------:R-:W-:-:S05]  /*6d20*/  FFMA R11, R74, R104, R11 ;  /* 0x000000684a0b7223 */ /* 0x000fca000000000b */
[----:B------:R-:W-:Y:S01]  /*6d30*/  F2FP.F16.F32.PACK_AB R7, RZ, R11 ;  /* 0x0000000bff07723e */ /* 0x000fe200000000ff */
[----:B------:R-:W-:-:S05]  /*6d40*/  IMAD.X R11, R21, 0x1, R5, P4 ;  /* 0x00000001150b7824 */ /* 0x000fca00020e0605 */
[----:B------:R0:W-:Y:S01]  /*6d50*/  @P3 STG.E.U16 desc[UR40][R10.64+0x20], R7 ;  /* 0x000020070a003986 */ /* 0x0001e2000c101528 */
[----:B------:R-:W-:Y:S05]  /*6d60*/  @!P2 BRA `(.L_x_79) ;  /* 0x000000000004a947 */ /* 0x000fea0003800000 */
[----:B------:R0:W5:Y:S02]  /*6d70*/  LDG.E.LTC128B.U16 R118, desc[UR40][R14.64+0x22] ;  /* 0x000022280e767981 */ /* 0x000164000c1e1520 */
.L_x_79:
[----:B------:R-:W-:Y:S05]  /*6d80*/  BSYNC B1 ;  /* 0x0000000000017941 */ /* 0x000fea0003800000 */
.L_x_78:
        /* <DEDUP_REMOVED lines=9> */
.L_x_81:
[----:B------:R-:W-:Y:S05]  /*6e20*/  BSYNC B1 ;  /* 0x0000000000017941 */ /* 0x000fea0003800000 */
.L_x_80:
        /* <DEDUP_REMOVED lines=9> */
.L_x_83:
[----:B------:R-:W-:Y:S05]  /*6ec0*/  BSYNC B1 ;  /* 0x0000000000017941 */ /* 0x000fea0003800000 */
.L_x_82:
        /* <DEDUP_REMOVED lines=9> */
.L_x_85:
[----:B------:R-:W-:Y:S05]  /*6f60*/  BSYNC B1 ;  /* 0x0000000000017941 */ /* 0x000fea0003800000 */
.L_x_84:
        /* <DEDUP_REMOVED lines=9> */
.L_x_87:
[----:B------:R-:W-:Y:S05]  /*7000*/  BSYNC B1 ;  /* 0x0000000000017941 */ /* 0x000fea0003800000 */
.L_x_86:
        /* <DEDUP_REMOVED lines=10> */
.L_x_89:
[----:B------:R-:W-:Y:S05]  /*70b0*/  BSYNC B1 ;  /* 0x0000000000017941 */ /* 0x000fea0003800000 */
.L_x_88:
        /* <DEDUP_REMOVED lines=10> */
.L_x_91:
[----:B------:R-:W-:Y:S05]  /*7160*/  BSYNC B1 ;  /* 0x0000000000017941 */ /* 0x000fea0003800000 */
.L_x_90:
        /* <DEDUP_REMOVED lines=9> */
.L_x_93:
[----:B------:R-:W-:Y:S05]  /*7200*/  BSYNC B1 ;  /* 0x0000000000017941 */ /* 0x000fea0003800000 */
.L_x_92:
        /* <DEDUP_REMOVED lines=9> */
.L_x_95:
[----:B------:R-:W-:Y:S05]  /*72a0*/  BSYNC B1 ;  /* 0x0000000000017941 */ /* 0x000fea0003800000 */
.L_x_94:
        /* <DEDUP_REMOVED lines=10> */
.L_x_97:
[----:B------:R-:W-:Y:S05]  /*7350*/  BSYNC B1 ;  /* 0x0000000000017941 */ /* 0x000fea0003800000 */
.L_x_96:
        /* <DEDUP_REMOVED lines=10> */
.L_x_99:
[----:B------:R-:W-:Y:S05]  /*7400*/  BSYNC B1 ;  /* 0x0000000000017941 */ /* 0x000fea0003800000 */
.L_x_98:
        /* <DEDUP_REMOVED lines=9> */
.L_x_101:
[----:B------:R-:W-:Y:S05]  /*74a0*/  BSYNC B1 ;  /* 0x0000000000017941 */ /* 0x000fea0003800000 */
.L_x_100:
        /* <DEDUP_REMOVED lines=9> */
.L_x_103:
[----:B------:R-:W-:Y:S05]  /*7540*/  BSYNC B1 ;  /* 0x0000000000017941 */ /* 0x000fea0003800000 */
.L_x_102:
        /* <DEDUP_REMOVED lines=9> */
.L_x_105:
[----:B------:R-:W-:Y:S05]  /*75e0*/  BSYNC B1 ;  /* 0x0000000000017941 */ /* 0x000fea0003800000 */
.L_x_104:
        /* <DEDUP_REMOVED lines=9> */
.L_x_107:
[----:B------:R-:W-:Y:S05]  /*7680*/  BSYNC B1 ;  /* 0x0000000000017941 */ /* 0x000fea0003800000 */
.L_x_106:
        /* <DEDUP_REMOVED lines=9> */
.L_x_109:
[----:B------:R-:W-:Y:S05]  /*7720*/  BSYNC B1 ;  /* 0x0000000000017941 */ /* 0x000fea0003800000 */
.L_x_108:
        /* <DEDUP_REMOVED lines=9> */
.L_x_111:
[----:B------:R-:W-:Y:S05]  /*77c0*/  BSYNC B1 ;  /* 0x0000000000017941 */ /* 0x000fea0003800000 */
.L_x_110:
        /* <DEDUP_REMOVED lines=9> */
.L_x_113:
[----:B------:R-:W-:Y:S05]  /*7860*/  BSYNC B1 ;  /* 0x0000000000017941 */ /* 0x000fea0003800000 */
.L_x_112:
        /* <DEDUP_REMOVED lines=9> */
.L_x_115:
[----:B------:R-:W-:Y:S05]  /*7900*/  BSYNC B1 ;  /* 0x0000000000017941 */ /* 0x000fea0003800000 */
.L_x_114:
        /* <DEDUP_REMOVED lines=9> */
.L_x_117:
[----:B------:R-:W-:Y:S05]  /*79a0*/  BSYNC B1 ;  /* 0x0000000000017941 */ /* 0x000fea0003800000 */
.L_x_116:
        /* <DEDUP_REMOVED lines=9> */
.L_x_119:
[----:B------:R-:W-:Y:S05]  /*7a40*/  BSYNC B1 ;  /* 0x0000000000017941 */ /* 0x000fea0003800000 */
.L_x_118:
        /* <DEDUP_REMOVED lines=10> */
.L_x_121:
[----:B------:R-:W-:Y:S05]  /*7af0*/  BSYNC B1 ;  /* 0x0000000000017941 */ /* 0x000fea0003800000 */
.L_x_120:
        /* <DEDUP_REMOVED lines=10> */
.L_x_123:
[----:B------:R-:W-:Y:S05]  /*7ba0*/  BSYNC B1 ;  /* 0x0000000000017941 */ /* 0x000fea0003800000 */
.L_x_122:
        /* <DEDUP_REMOVED lines=9> */
.L_x_125:
[----:B------:R-:W-:Y:S05]  /*7c40*/  BSYNC B1 ;  /* 0x0000000000017941 */ /* 0x000fea0003800000 */
.L_x_124:
        /* <DEDUP_REMOVED lines=9> */
.L_x_127:
[----:B------:R-:W-:Y:S05]  /*7ce0*/  BSYNC B1 ;  /* 0x0000000000017941 */ /* 0x000fea0003800000 */
.L_x_126:
        /* <DEDUP_REMOVED lines=10> */
.L_x_129:
[----:B------:R-:W-:Y:S05]  /*7d90*/  BSYNC B1 ;  /* 0x0000000000017941 */ /* 0x000fea0003800000 */
.L_x_128:
        /* <DEDUP_REMOVED lines=10> */
.L_x_131:
[----:B------:R-:W-:Y:S05]  /*7e40*/  BSYNC B1 ;  /* 0x0000000000017941 */ /* 0x000fea0003800000 */
.L_x_130:
        /* <DEDUP_REMOVED lines=9> */
.L_x_133:
[----:B------:R-:W-:Y:S05]  /*7ee0*/  BSYNC B1 ;  /* 0x0000000000017941 */ /* 0x000fea0003800000 */
.L_x_132:
        /* <DEDUP_REMOVED lines=9> */
.L_x_135:
[----:B------:R-:W-:Y:S05]  /*7f80*/  BSYNC B1 ;  /* 0x0000000000017941 */ /* 0x000fea0003800000 */
.L_x_134:
        /* <DEDUP_REMOVED lines=9> */
.L_x_137:
[----:B------:R-:W-:Y:S05]  /*8020*/  BSYNC B1 ;  /* 0x0000000000017941 */ /* 0x000fea0003800000 */
.L_x_136:
        /* <DEDUP_REMOVED lines=9> */
.L_x_139:
[----:B------:R-:W-:Y:S05]  /*80c0*/  BSYNC B1 ;  /* 0x0000000000017941 */ /* 0x000fea0003800000 */
.L_x_138:
        /* <DEDUP_REMOVED lines=9> */
.L_x_141:
[----:B------:R-:W-:Y:S05]  /*8160*/  BSYNC B1 ;  /* 0x0000000000017941 */ /* 0x000fea0003800000 */
.L_x_140:
        /* <DEDUP_REMOVED lines=9> */
.L_x_143:
[----:B------:R-:W-:Y:S05]  /*8200*/  BSYNC B1 ;  /* 0x0000000000017941 */ /* 0x000fea0003800000 */
.L_x_142:
        /* <DEDUP_REMOVED lines=9> */
.L_x_145:
[----:B------:R-:W-:Y:S05]  /*82a0*/  BSYNC B1 ;  /* 0x0000000000017941 */ /* 0x000fea0003800000 */
.L_x_144:
        /* <DEDUP_REMOVED lines=9> */
.L_x_147:
[----:B------:R-:W-:Y:S05]  /*8340*/  BSYNC B1 ;  /* 0x0000000000017941 */ /* 0x000fea0003800000 */
.L_x_146:
        /* <DEDUP_REMOVED lines=9> */
.L_x_149:
[----:B------:R-:W-:Y:S05]  /*83e0*/  BSYNC B1 ;  /* 0x0000000000017941 */ /* 0x000fea0003800000 */
.L_x_148:
        /* <DEDUP_REMOVED lines=9> */
.L_x_151:
[----:B------:R-:W-:Y:S05]  /*8480*/  BSYNC B1 ;  /* 0x0000000000017941 */ /* 0x000fea0003800000 */
.L_x_150:
        /* <DEDUP_REMOVED lines=10> */
.L_x_153:
[----:B------:R-:W-:Y:S05]  /*8530*/  BSYNC B1 ;  /* 0x0000000000017941 */ /* 0x000fea0003800000 */
.L_x_152:
        /* <DEDUP_REMOVED lines=10> */
.L_x_155:
[----:B------:R-:W-:Y:S05]  /*85e0*/  BSYNC B1 ;  /* 0x0000000000017941 */ /* 0x000fea0003800000 */
.L_x_154:
        /* <DEDUP_REMOVED lines=9> */
.L_x_157:
[----:B------:R-:W-:Y:S05]  /*8680*/  BSYNC B1 ;  /* 0x0000000000017941 */ /* 0x000fea0003800000 */
.L_x_156:
        /* <DEDUP_REMOVED lines=9> */
.L_x_159:
[----:B------:R-:W-:Y:S05]  /*8720*/  BSYNC B1 ;  /* 0x0000000000017941 */ /* 0x000fea0003800000 */
.L_x_158:
        /* <DEDUP_REMOVED lines=10> */
.L_x_161:
[----:B------:R-:W-:Y:S05]  /*87d0*/  BSYNC B1 ;  /* 0x0000000000017941 */ /* 0x000fea0003800000 */
.L_x_160:
        /* <DEDUP_REMOVED lines=10> */
.L_x_163:
[----:B------:R-:W-:Y:S05]  /*8880*/  BSYNC B1 ;  /* 0x0000000000017941 */ /* 0x000fea0003800000 */
.L_x_162:
        /* <DEDUP_REMOVED lines=9> */
.L_x_165:
[----:B------:R-:W-:Y:S05]  /*8920*/  BSYNC B1 ;  /* 0x0000000000017941 */ /* 0x000fea0003800000 */
.L_x_164:
        /* <DEDUP_REMOVED lines=9> */
.L_x_167:
[----:B------:R-:W-:Y:S05]  /*89c0*/  BSYNC B1 ;  /* 0x0000000000017941 */ /* 0x000fea0003800000 */
.L_x_166:
        /* <DEDUP_REMOVED lines=9> */
.L_x_169:
[----:B------:R-:W-:Y:S05]  /*8a60*/  BSYNC B1 ;  /* 0x0000000000017941 */ /* 0x000fea0003800000 */
.L_x_168:
        /* <DEDUP_REMOVED lines=9> */
.L_x_171:
[----:B------:R-:W-:Y:S05]  /*8b00*/  BSYNC B1 ;  /* 0x0000000000017941 */ /* 0x000fea0003800000 */
.L_x_170:
        /* <DEDUP_REMOVED lines=9> */
.L_x_173:
[----:B------:R-:W-:Y:S05]  /*8ba0*/  BSYNC B1 ;  /* 0x0000000000017941 */ /* 0x000fea0003800000 */
.L_x_172:
        /* <DEDUP_REMOVED lines=9> */
.L_x_175:
[----:B------:R-:W-:Y:S05]  /*8c40*/  BSYNC B1 ;  /* 0x0000000000017941 */ /* 0x000fea0003800000 */
.L_x_174:
        /* <DEDUP_REMOVED lines=9> */
.L_x_177:
[----:B------:R-:W-:Y:S05]  /*8ce0*/  BSYNC B1 ;  /* 0x0000000000017941 */ /* 0x000fea0003800000 */
.L_x_176:
        /* <DEDUP_REMOVED lines=9> */
.L_x_179:
[----:B------:R-:W-:Y:S05]  /*8d80*/  BSYNC B1 ;  /* 0x0000000000017941 */ /* 0x000fea0003800000 */
.L_x_178:
        /* <DEDUP_REMOVED lines=9> */
.L_x_181:
[----:B------:R-:W-:Y:S05]  /*8e20*/  BSYNC B1 ;  /* 0x0000000000017941 */ /* 0x000fea0003800000 */
.L_x_180:
        /* <DEDUP_REMOVED lines=9> */
.L_x_183:
[----:B------:R-:W-:Y:S05]  /*8ec0*/  BSYNC B1 ;  /* 0x0000000000017941 */ /* 0x000fea0003800000 */
.L_x_182:
[----:B------:R-:W-:Y:S05]  /*8ed0*/  @!P0 BRA `(.L_x_184) ;  /* 0x0000001400c08947 */ /* 0x000fea0003800000 */
[----:B-----5:R-:W-:-:S05]  /*8ee0*/  HADD2.F32 R118, -RZ, R118.H0_H0 ;  /* 0x20000076ff767230 */ /* 0x020fca0000004100 */
[----:B------:R-:W-:-:S04]  /*8ef0*/  FMUL R118, R118, R105 ;  /* 0x0000006976767220 */ /* 0x000fc80000400000 */
[----:B------:R-:W-:-:S05]  /*8f00*/  FFMA R118, R31, R104, R118 ;  /* 0x000000681f767223 */ /* 0x000fca0000000076 */
[----:B------:R-:W-:-:S05]  /*8f10*/  F2FP.F16.F32.PACK_AB R118, RZ, R118 ;  /* 0x00000076ff76723e */ /* 0x000fca00000000ff */
[----:B------:R0:W-:Y:S01]  /*8f20*/  STG.E.U16 desc[UR40][R10.64+0x92], R118 ;  /* 0x000092760a007986 */ /* 0x0001e2000c101528 */
[----:B------:R-:W-:Y:S05]  /*8f30*/  BRA `(.L_x_184) ;  /* 0x0000001400a87947 */ /* 0x000fea0003800000 */
.L_x_29:
[----:B------:R-:W-:Y:S01]  /*8f40*/  ULDC.64 UR4, c[0x0][0x5c0] ;  /* 0x0001700000047ab9 */ /* 0x000fe20000000a00 */
[-C--:B------:R-:W-:Y:S01]  /*8f50*/  FMUL R96, R96, R104.reuse ;  /* 0x0000006860607220 */ /* 0x080fe20000400000 */
[----:B------:R-:W-:Y:S01]  /*8f60*/  LEA R8, P2, R110, UR4, 0x1 ;  /* 0x000000046e087c11 */ /* 0x000fe2000f8408ff */
[----:B------:R-:W-:Y:S01]  /*8f70*/  IMAD.SHL.U32 R23, R4, 0x10, RZ ;  /* 0x0000001004177824 */ /* 0x000fe200078e00ff */
[----:B------:R-:W-:Y:S01]  /*8f80*/  ISETP.GT.AND P3, PT, R6, 0x1, PT ;  /* 0x000000010600780c */ /* 0x000fe20003f64270 */
[----:B------:R-:W-:Y:S01]  /*8f90*/  FMUL R97, R97, R104 ;  /* 0x0000006861617220 */ /* 0x000fe20000400000 */
[----:B------:R-:W-:Y:S01]  /*8fa0*/  F2FP.F16.F32.PACK_AB R96, RZ, R96 ;  /* 0x00000060ff60723e */ /* 0x000fe200000000ff */
[-C--:B------:R-:W-:Y:S01]  /*8fb0*/  FMUL R99, R99, R104.reuse ;  /* 0x0000006863637220 */ /* 0x080fe20000400000 */
[----:B------:R-:W-:Y:S01]  /*8fc0*/  LEA.HI.X R9, R110, UR5, R123, 0x1, P2 ;  /* 0x000000056e097c11 */ /* 0x000fe200090f0c7b */
[-C--:B------:R-:W-:Y:S01]  /*8fd0*/  FMUL R98, R98, R104.reuse ;  /* 0x0000006862627220 */ /* 0x080fe20000400000 */
[----:B------:R-:W-:Y:S01]  /*8fe0*/  ISETP.GT.AND P2, PT, R3, RZ, P3 ;  /* 0x000000ff0300720c */ /* 0x000fe20001f44270 */
[-C--:B------:R-:W-:Y:S01]  /*8ff0*/  FMUL R101, R101, R104.reuse ;  /* 0x0000006865657220 */ /* 0x080fe20000400000 */
[----:B------:R-:W-:Y:S01]  /*9000*/  SHF.L.U64.HI R7, R4, 0x4, R5 ;  /* 0x0000000404077819 */ /* 0x000fe20000010205 */
[----:B------:R-:W-:Y:S01]  /*9010*/  @P1 STG.E.U16 desc[UR40][R8.64], R96 ;  /* 0x0000006008001986 */ /* 0x000fe2000c101528 */
[----:B------:R-:W-:Y:S01]  /*9020*/  ISETP.GT.AND P1, PT, R3, 0x8, P3 ;  /* 0x000000080300780c */ /* 0x000fe20001f24270 */
[----:B------:R-:W-:Y:S01]  /*9030*/  FMUL R100, R100, R104 ;  /* 0x0000006864647220 */ /* 0x000fe20000400000 */
[----:B------:R-:W-:Y:S01]  /*9040*/  IADD3 R10, P4, R23, R8, RZ ;  /* 0x00000008170a7210 */ /* 0x000fe20007f9e0ff */
[-C--:B------:R-:W-:Y:S01]  /*9050*/  FMUL R103, R103, R104.reuse ;  /* 0x0000006867677220 */ /* 0x080fe20000400000 */
[----:B------:R-:W-:Y:S01]  /*9060*/  F2FP.F16.F32.PACK_AB R97, RZ, R97 ;  /* 0x00000061ff61723e */ /* 0x000fe200000000ff */
[----:B------:R-:W-:Y:S01]  /*9070*/  FMUL R102, R102, R104 ;  /* 0x0000006866667220 */ /* 0x000fe20000400000 */
[----:B------:R-:W-:Y:S01]  /*9080*/  F2FP.F16.F32.PACK_AB R99, RZ, R99 ;  /* 0x00000063ff63723e */ /* 0x000fe200000000ff */
[----:B------:R-:W-:Y:S01]  /*9090*/  IMAD.X R11, R7, 0x1, R9, P4 ;  /* 0x00000001070b7824 */ /* 0x000fe200020e0609 */
[----:B------:R-:W-:Y:S01]  /*90a0*/  ISETP.GT.AND P5, PT, R3, 0x8, P0 ;  /* 0x000000080300780c */ /* 0x000fe200007a4270 */
[----:B------:R0:W-:Y:S01]  /*90b0*/  @P2 STG.E.U16 desc[UR40][R8.64+0x2], R97 ;  /* 0x0000026108002986 */ /* 0x0001e2000c101528 */
[----:B------:R-:W-:Y:S01]  /*90c0*/  F2FP.F16.F32.PACK_AB R98, RZ, R98 ;  /* 0x00000062ff62723e */ /* 0x000fe200000000ff */
[----:B------:R-:W-:Y:S01]  /*90d0*/  FMUL R88, R88, R104 ;  /* 0x0000006858587220 */ /* 0x000fe20000400000 */
[C---:B------:R-:W-:Y:S01]  /*90e0*/  ISETP.GT.AND P2, PT, R6.reuse, 0x8, PT ;  /* 0x000000080600780c */ /* 0x040fe20003f44270 */
[----:B------:R-:W-:Y:S01]  /*90f0*/  @P1 STG.E.U16 desc[UR40][R10.64+0x2], R99 ;  /* 0x000002630a001986 */ /* 0x000fe2000c101528 */
[----:B------:R-:W-:Y:S01]  /*9100*/  ISETP.GT.AND P1, PT, R6, 0x9, PT ;  /* 0x000000090600780c */ /* 0x000fe20003f24270 */
[----:B------:R-:W-:Y:S01]  /*9110*/  IMAD.WIDE.U32 R12, R4, 0xf0, R10 ;  /* 0x000000f0040c7825 */ /* 0x000fe200078e000a */
[----:B------:R-:W-:-:S03]  /*9120*/  F2FP.F16.F32.PACK_AB R101, RZ, R101 ;  /* 0x00000065ff65723e */ /* 0x000fc600000000ff */
[-C--:B------:R-:W-:Y:S01]  /*9130*/  FMUL R89, R89, R104.reuse ;  /* 0x0000006859597220 */ /* 0x080fe20000400000 */
[C---:B------:R-:W-:Y:S01]  /*9140*/  ISETP.GT.AND P4, PT, R3.reuse, RZ, P1 ;  /* 0x000000ff0300720c */ /* 0x040fe20000f84270 */
[----:B------:R-:W-:Y:S01]  /*9150*/  FMUL R90, R90, R104 ;  /* 0x000000685a5a7220 */ /* 0x000fe20000400000 */
[----:B------:R-:W-:Y:S01]  /*9160*/  F2FP.F16.F32.PACK_AB R100, RZ, R100 ;  /* 0x00000064ff64723e */ /* 0x000fe200000000ff */
[----:B------:R-:W-:Y:S01]  /*9170*/  @P5 STG.E.U16 desc[UR40][R10.64], R98 ;  /* 0x000000620a005986 */ /* 0x000fe2000c101528 */
[----:B------:R-:W-:Y:S01]  /*9180*/  ISETP.GT.AND P5, PT, R3, RZ, P2 ;  /* 0x000000ff0300720c */ /* 0x000fe200017a4270 */
[----:B0-----:R-:W-:Y:S01]  /*9190*/  IMAD R97, R5, 0xf0, RZ ;  /* 0x000000f005617824 */ /* 0x001fe200078e02ff */
[----:B------:R-:W-:Y:S01]  /*91a0*/  F2FP.F16.F32.PACK_AB R103, RZ, R103 ;  /* 0x00000067ff67723e */ /* 0x000fe200000000ff */
[----:B------:R-:W-:Y:S01]  /*91b0*/  FMUL R91, R91, R104 ;  /* 0x000000685b5b7220 */ /* 0x000fe20000400000 */
[----:B------:R-:W-:Y:S01]  /*91c0*/  F2FP.F16.F32.PACK_AB R102, RZ, R102 ;  /* 0x00000066ff66723e */ /* 0x000fe200000000ff */
[----:B------:R-:W-:Y:S01]  /*91d0*/  IMAD.IADD R13, R97, 0x1, R13 ;  /* 0x00000001610d7824 */ /* 0x000fe200078e020d */
[----:B------:R-:W-:Y:S01]  /*91e0*/  F2FP.F16.F32.PACK_AB R88, RZ, R88 ;  /* 0x00000058ff58723e */ /* 0x000fe200000000ff */
[-C--:B------:R-:W-:Y:S01]  /*91f0*/  FMUL R92, R92, R104.reuse ;  /* 0x000000685c5c7220 */ /* 0x080fe20000400000 */
[----:B------:R-:W-:Y:S01]  /*9200*/  F2FP.F16.F32.PACK_AB R89, RZ, R89 ;  /* 0x00000059ff59723e */ /* 0x000fe200000000ff */
[----:B------:R-:W-:Y:S01]  /*9210*/  @P4 STG.E.U16 desc[UR40][R8.64+0x12], R101 ;  /* 0x0000126508004986 */ /* 0x000fe2000c101528 */
[----:B------:R-:W-:Y:S01]  /*9220*/  ISETP.GT.AND P4, PT, R3, 0x8, P1 ;  /* 0x000000080300780c */ /* 0x000fe20000f84270 */
[----:B------:R-:W-:Y:S01]  /*9230*/  FMUL R93, R93, R104 ;  /* 0x000000685d5d7220 */ /* 0x000fe20000400000 */
[----:B------:R-:W-:Y:S01]  /*9240*/  F2FP.F16.F32.PACK_AB R90, RZ, R90 ;  /* 0x0000005aff5a723e */ /* 0x000fe200000000ff */
[----:B------:R-:W-:Y:S01]  /*9250*/  @P5 STG.E.U16 desc[UR40][R8.64+0x10], R100 ;  /* 0x0000106408005986 */ /* 0x000fe2000c101528 */
[----:B------:R-:W-:Y:S01]  /*9260*/  ISETP.GT.AND P5, PT, R3, 0x8, P2 ;  /* 0x000000080300780c */ /* 0x000fe200017a4270 */
[-C--:B------:R-:W-:Y:S01]  /*9270*/  FMUL R94, R94, R104.reuse ;  /* 0x000000685e5e7220 */ /* 0x080fe20000400000 */
[----:B------:R-:W-:Y:S01]  /*9280*/  F2FP.F16.F32.PACK_AB R91, RZ, R91 ;  /* 0x0000005bff5b723e */ /* 0x000fe200000000ff */
[----:B------:R-:W-:Y:S01]  /*9290*/  FMUL R95, R95, R104 ;  /* 0x000000685f5f7220 */ /* 0x000fe20000400000 */
[----:B------:R-:W-:Y:S01]  /*92a0*/  F2FP.F16.F32.PACK_AB R92, RZ, R92 ;  /* 0x0000005cff5c723e */ /* 0x000fe200000000ff */
[-C--:B------:R-:W-:Y:S01]  /*92b0*/  FMUL R81, R81, R104.reuse ;  /* 0x0000006851517220 */ /* 0x080fe20000400000 */
[----:B------:R-:W-:Y:S01]  /*92c0*/  F2FP.F16.F32.PACK_AB R93, RZ, R93 ;  /* 0x0000005dff5d723e */ /* 0x000fe200000000ff */
[----:B------:R-:W-:Y:S01]  /*92d0*/  FMUL R80, R80, R104 ;  /* 0x0000006850507220 */ /* 0x000fe20000400000 */
[----:B------:R-:W-:Y:S01]  /*92e0*/  F2FP.F16.F32.PACK_AB R94, RZ, R94 ;  /* 0x0000005eff5e723e */ /* 0x000fe200000000ff */
[----:B------:R-:W-:Y:S01]  /*92f0*/  @P4 STG.E.U16 desc[UR40][R10.64+0x12], R103 ;  /* 0x000012670a004986 */ /* 0x000fe2000c101528 */
[C---:B------:R-:W-:Y:S01]  /*9300*/  ISETP.GT.AND P4, PT, R3.reuse, 0x80, P0 ;  /* 0x000000800300780c */ /* 0x040fe20000784270 */
[-C--:B------:R-:W-:Y:S01]  /*9310*/  FMUL R82, R82, R104.reuse ;  /* 0x0000006852527220 */ /* 0x080fe20000400000 */
[C---:B------:R-:W-:Y:S01]  /*9320*/  ISETP.GT.AND P0, PT, R3.reuse, 0x88, P0 ;  /* 0x000000880300780c */ /* 0x040fe20000704270 */
[----:B------:R-:W-:Y:S01]  /*9330*/  @P5 STG.E.U16 desc[UR40][R10.64+0x10], R102 ;  /* 0x000010660a005986 */ /* 0x000fe2000c101528 */
[----:B------:R-:W-:Y:S01]  /*9340*/  ISETP.GT.AND P5, PT, R3, 0x80, P3 ;  /* 0x000000800300780c */ /* 0x000fe20001fa4270 */
[-C--:B------:R-:W-:Y:S01]  /*9350*/  FMUL R83, R83, R104.reuse ;  /* 0x0000006853537220 */ /* 0x080fe20000400000 */
[----:B------:R-:W-:Y:S01]  /*9360*/  ISETP.GT.AND P3, PT, R3, 0x88, P3 ;  /* 0x000000880300780c */ /* 0x000fe20001f64270 */
[-C--:B------:R-:W-:Y:S01]  /*9370*/  FMUL R84, R84, R104.reuse ;  /* 0x0000006854547220 */ /* 0x080fe20000400000 */
[----:B------:R-:W-:Y:S01]  /*9380*/  F2FP.F16.F32.PACK_AB R95, RZ, R95 ;  /* 0x0000005fff5f723e */ /* 0x000fe200000000ff */
[-C--:B------:R-:W-:Y:S01]  /*9390*/  FMUL R85, R85, R104.reuse ;  /* 0x0000006855557220 */ /* 0x080fe20000400000 */
[----:B------:R-:W-:Y:S01]  /*93a0*/  F2FP.F16.F32.PACK_AB R81, RZ, R81 ;  /* 0x00000051ff51723e */ /* 0x000fe200000000ff */
[----:B------:R-:W-:Y:S01]  /*93b0*/  FMUL R86, R86, R104 ;  /* 0x0000006856567220 */ /* 0x000fe20000400000 */
[----:B------:R-:W-:Y:S01]  /*93c0*/  F2FP.F16.F32.PACK_AB R80, RZ, R80 ;  /* 0x00000050ff50723e */ /* 0x000fe200000000ff */
[----:B------:R0:W-:Y:S01]  /*93d0*/  @P4 STG.E.U16 desc[UR40][R12.64], R88 ;  /* 0x000000580c004986 */ /* 0x0001e2000c101528 */
[----:B------:R-:W-:Y:S01]  /*93e0*/  IADD3 R14, P4, R23, R12, RZ ;  /* 0x0000000c170e7210 */ /* 0x000fe20007f9e0ff */
[----:B------:R-:W-:Y:S01]  /*93f0*/  FMUL R87, R87, R104 ;  /* 0x0000006857577220 */ /* 0x000fe20000400000 */
[----:B------:R-:W-:Y:S01]  /*9400*/  F2FP.F16.F32.PACK_AB R82, RZ, R82 ;  /* 0x00000052ff52723e */ /* 0x000fe200000000ff */
[----:B------:R1:W-:Y:S01]  /*9410*/  @P5 STG.E.U16 desc[UR40][R12.64+0x2], R89 ;  /* 0x000002590c005986 */ /* 0x0003e2000c101528 */
[----:B------:R-:W-:Y:S01]  /*9420*/  ISETP.GT.AND P5, PT, R3, 0x80, P2 ;  /* 0x000000800300780c */ /* 0x000fe200017a4270 */
[----:B------:R-:W-:Y:S01]  /*9430*/  IMAD.X R15, R7, 0x1, R13, P4 ;  /* 0x00000001070f7824 */ /* 0x000fe200020e060d */
[C---:B------:R-:W-:Y:S01]  /*9440*/  ISETP.GT.AND P4, PT, R3.reuse, 0x80, P1 ;  /* 0x000000800300780c */ /* 0x040fe20000f84270 */
[----:B------:R-:W-:Y:S01]  /*9450*/  FMUL R72, R72, R104 ;  /* 0x0000006848487220 */ /* 0x000fe20000400000 */
[----:B------:R-:W-:Y:S01]  /*9460*/  ISETP.GT.AND P1, PT, R3, 0x88, P1 ;  /* 0x000000880300780c */ /* 0x000fe20000f24270 */
[----:B------:R-:W-:Y:S01]  /*9470*/  IMAD.WIDE.U32 R4, R4, 0xf0, R10 ;  /* 0x000000f004047825 */ /* 0x000fe200078e000a */
[----:B------:R-:W-:Y:S01]  /*9480*/  @P0 STG.E.U16 desc[UR40][R14.64], R90 ;  /* 0x0000005a0e000986 */ /* 0x000fe2000c101528 */
[----:B------:R-:W-:-:S02]  /*9490*/  ISETP.GT.AND P0, PT, R6, 0x11, PT ;  /* 0x000000110600780c */ /* 0x000fc40003f04270 */
[----:B------:R-:W-:Y:S01]  /*94a0*/  FMUL R73, R73, R104 ;  /* 0x0000006849497220 */ /* 0x000fe20000400000 */
[----:B------:R-:W-:Y:S01]  /*94b0*/  F2FP.F16.F32.PACK_AB R83, RZ, R83 ;  /* 0x00000053ff53723e */ /* 0x000fe200000000ff */
[----:B------:R-:W-:Y:S01]  /*94c0*/  IMAD.IADD R5, R97, 0x1, R5 ;  /* 0x0000000161057824 */ /* 0x000fe200078e0205 */
[----:B------:R-:W-:Y:S01]  /*94d0*/  F2FP.F16.F32.PACK_AB R84, RZ, R84 ;  /* 0x00000054ff54723e */ /* 0x000fe200000000ff */
[----:B------:R-:W-:Y:S01]  /*94e0*/  FMUL R74, R74, R104 ;  /* 0x000000684a4a7220 */ /* 0x000fe20000400000 */
[--C-:B------:R-:W-:Y:S01]  /*94f0*/  @P5 IMAD.MOV.U32 R20, RZ, RZ, R12.reuse ;  /* 0x000000ffff145224 */ /* 0x100fe200078e000c */
[----:B------:R-:W-:Y:S01]  /*9500*/  F2FP.F16.F32.PACK_AB R85, RZ, R85 ;  /* 0x00000055ff55723e */ /* 0x000fe200000000ff */
[--C-:B------:R-:W-:Y:S01]  /*9510*/  @P5 IMAD.MOV.U32 R21, RZ, RZ, R13.reuse ;  /* 0x000000ffff155224 */ /* 0x100fe200078e000d */
[----:B------:R-:W-:Y:S01]  /*9520*/  F2FP.F16.F32.PACK_AB R86, RZ, R86 ;  /* 0x00000056ff56723e */ /* 0x000fe200000000ff */
[----:B0-----:R-:W-:Y:S01]  /*9530*/  @P4 IMAD.MOV.U32 R88, RZ, RZ, R12 ;  /* 0x000000ffff584224 */ /* 0x001fe200078e000c */
[----:B------:R-:W-:Y:S01]  /*9540*/  F2FP.F16.F32.PACK_AB R87, RZ, R87 ;  /* 0x00000057ff57723e */ /* 0x000fe200000000ff */
[----:B-1----:R-:W-:Y:S01]  /*9550*/  @P4 IMAD.MOV.U32 R89, RZ, RZ, R13 ;  /* 0x000000ffff594224 */ /* 0x002fe200078e000d */
[----:B------:R-:W-:Y:S01]  /*9560*/  F2FP.F16.F32.PACK_AB R72, RZ, R72 ;  /* 0x00000048ff48723e */ /* 0x000fe200000000ff */
[--C-:B------:R-:W-:Y:S01]  /*9570*/  @P3 IMAD.MOV.U32 R12, RZ, RZ, R14.reuse ;  /* 0x000000ffff0c3224 */ /* 0x100fe200078e000e */
[----:B------:R-:W-:Y:S01]  /*9580*/  F2FP.F16.F32.PACK_AB R73, RZ, R73 ;  /* 0x00000049ff49723e */ /* 0x000fe200000000ff */
[--C-:B------:R-:W-:Y:S01]  /*9590*/  @P3 IMAD.MOV.U32 R13, RZ, RZ, R15.reuse ;  /* 0x000000ffff0d3224 */ /* 0x100fe200078e000f */
[----:B------:R-:W-:Y:S01]  /*95a0*/  F2FP.F16.F32.PACK_AB R74, RZ, R74 ;  /* 0x0000004aff4a723e */ /* 0x000fe200000000ff */
[-C--:B------:R-:W-:Y:S01]  /*95b0*/  FMUL R75, R75, R104.reuse ;  /* 0x000000684b4b7220 */ /* 0x080fe20000400000 */
[-C--:B------:R-:W-:Y:S01]  /*95c0*/  FMUL R76, R76, R104.reuse ;  /* 0x000000684c4c7220 */ /* 0x080fe20000400000 */
[-C--:B------:R-:W-:Y:S01]  /*95d0*/  FMUL R77, R77, R104.reuse ;  /* 0x000000684d4d7220 */ /* 0x080fe20000400000 */
[----:B------:R0:W-:Y:S01]  /*95e0*/  @P3 STG.E.U16 desc[UR40][R12.64+0x2], R91 ;  /* 0x0000025b0c003986 */ /* 0x0001e2000c101528 */
[----:B------:R-:W-:Y:S01]  /*95f0*/  ISETP.GT.AND P3, PT, R3, 0x88, P2 ;  /* 0x000000880300780c */ /* 0x000fe20001764270 */
[-C--:B------:R-:W-:Y:S01]  /*9600*/  FMUL R79, R79, R104.reuse ;  /* 0x000000684f4f7220 */ /* 0x080fe20000400000 */
[----:B------:R-:W-:Y:S01]  /*9610*/  ISETP.GT.AND P2, PT, R6, 0x10, PT ;  /* 0x000000100600780c */ /* 0x000fe20003f44270 */
[----:B------:R-:W-:Y:S01]  /*9620*/  @P5 STG.E.U16 desc[UR40][R20.64+0x10], R92 ;  /* 0x0000105c14005986 */ /* 0x000fe2000c101528 */
[C---:B------:R-:W-:Y:S01]  /*9630*/  ISETP.GT.AND P5, PT, R3.reuse, RZ, P0 ;  /* 0x000000ff0300720c */ /* 0x040fe200007a4270 */
[-C--:B------:R-:W-:Y:S01]  /*9640*/  FMUL R78, R78, R104.reuse ;  /* 0x000000684e4e7220 */ /* 0x080fe20000400000 */
[----:B------:R-:W-:Y:S01]  /*9650*/  F2FP.F16.F32.PACK_AB R75, RZ, R75 ;  /* 0x0000004bff4b723e */ /* 0x000fe200000000ff */
[----:B------:R-:W-:Y:S01]  /*9660*/  @P4 STG.E.U16 desc[UR40][R88.64+0x12], R93 ;  /* 0x0000125d58004986 */ /* 0x000fe2000c101528 */
[----:B------:R-:W-:Y:S01]  /*9670*/  ISETP.GT.AND P4, PT, R3, RZ, P2 ;  /* 0x000000ff0300720c */ /* 0x000fe20001784270 */
[----:B------:R-:W-:Y:S01]  /*9680*/  FMUL R64, R64, R104 ;  /* 0x0000006840407220 */ /* 0x000fe20000400000 */
[----:B------:R-:W-:Y:S01]  /*9690*/  F2FP.F16.F32.PACK_AB R76, RZ, R76 ;  /* 0x0000004cff4c723e */ /* 0x000fe200000000ff */
[----:B------:R-:W-:Y:S01]  /*96a0*/  FMUL R65, R65, R104 ;  /* 0x0000006841417220 */ /* 0x000fe20000400000 */
[----:B------:R-:W-:Y:S01]  /*96b0*/  F2FP.F16.F32.PACK_AB R77, RZ, R77 ;  /* 0x0000004dff4d723e */ /* 0x000fe200000000ff */
[----:B0-----:R-:W-:Y:S01]  /*96c0*/  @P3 IMAD.MOV.U32 R12, RZ, RZ, R14 ;  /* 0x000000ffff0c3224 */ /* 0x001fe200078e000e */
[----:B------:R-:W-:Y:S01]  /*96d0*/  F2FP.F16.F32.PACK_AB R79, RZ, R79 ;  /* 0x0000004fff4f723e */ /* 0x000fe200000000ff */
[----:B------:R-:W-:Y:S01]  /*96e0*/  @P3 IMAD.MOV.U32 R13, RZ, RZ, R15 ;  /* 0x000000ffff0d3224 */ /* 0x000fe200078e000f */
[----:B------:R-:W-:Y:S01]  /*96f0*/  F2FP.F16.F32.PACK_AB R78, RZ, R78 ;  /* 0x0000004eff4e723e */ /* 0x000fe200000000ff */
[-C--:B------:R-:W-:Y:S01]  /*9700*/  FMUL R67, R67, R104.reuse ;  /* 0x0000006843437220 */ /* 0x080fe20000400000 */
[----:B------:R-:W-:Y:S01]  /*9710*/  FMUL R66, R66, R104 ;  /* 0x0000006842427220 */ /* 0x000fe20000400000 */
[----:B------:R-:W-:Y:S01]  /*9720*/  F2FP.F16.F32.PACK_AB R64, RZ, R64 ;  /* 0x00000040ff40723e */ /* 0x000fe200000000ff */
[----:B------:R0:W-:Y:S01]  /*9730*/  @P3 STG.E.U16 desc[UR40][R12.64+0x10], R94 ;  /* 0x0000105e0c003986 */ /* 0x0001e2000c101528 */
[----:B------:R-:W-:Y:S01]  /*9740*/  ISETP.GT.AND P3, PT, R3, 0x8, P2 ;  /* 0x000000080300780c */ /* 0x000fe20001764270 */
[-C--:B------:R-:W-:Y:S01]  /*9750*/  FMUL R68, R68, R104.reuse ;  /* 0x0000006844447220 */ /* 0x080fe20000400000 */
[----:B------:R-:W-:Y:S01]  /*9760*/  F2FP.F16.F32.PACK_AB R65, RZ, R65 ;  /* 0x00000041ff41723e */ /* 0x000fe200000000ff */
[----:B------:R1:W-:Y:S01]  /*9770*/  @P1 STG.E.U16 desc[UR40][R14.64+0x12], R95 ;  /* 0x0000125f0e001986 */ /* 0x0003e2000c101528 */
[----:B------:R-:W-:Y:S01]  /*9780*/  ISETP.GT.AND P1, PT, R6, 0x18, PT ;  /* 0x000000180600780c */ /* 0x000fe20003f24270 */
[-C--:B------:R-:W-:Y:S01]  /*9790*/  FMUL R69, R69, R104.reuse ;  /* 0x0000006845457220 */ /* 0x080fe20000400000 */
[----:B------:R-:W-:Y:S01]  /*97a0*/  F2FP.F16.F32.PACK_AB R67, RZ, R67 ;  /* 0x00000043ff43723e */ /* 0x000fe200000000ff */
[----:B------:R1:W-:Y:S01]  /*97b0*/  @P5 STG.E.U16 desc[UR40][R8.64+0x22], R81 ;  /* 0x0000225108005986 */ /* 0x0003e2000c101528 */
[C---:B------:R-:W-:Y:S01]  /*97c0*/  ISETP.GT.AND P5, PT, R3.reuse, 0x8, P0 ;  /* 0x000000080300780c */ /* 0x040fe200007a4270 */
[----:B------:R-:W-:Y:S01]  /*97d0*/  FMUL R70, R70, R104 ;  /* 0x0000006846467220 */ /* 0x000fe20000400000 */
[----:B------:R-:W-:Y:S01]  /*97e0*/  F2FP.F16.F32.PACK_AB R66, RZ, R66 ;  /* 0x00000042ff42723e */ /* 0x000fe200000000ff */
[----:B------:R1:W-:Y:S01]  /*97f0*/  @P4 STG.E.U16 desc[UR40][R8.64+0x20], R80 ;  /* 0x0000205008004986 */ /* 0x0003e2000c101528 */
[----:B------:R-:W-:Y:S01]  /*9800*/  ISETP.GT.AND P4, PT, R3, RZ, P1 ;  /* 0x000000ff0300720c */ /* 0x000fe20000f84270 */
[----:B------:R-:W-:Y:S01]  /*9810*/  FMUL R71, R71, R104 ;  /* 0x0000006847477220 */ /* 0x000fe20000400000 */
[----:B------:R-:W-:Y:S01]  /*9820*/  F2FP.F16.F32.PACK_AB R68, RZ, R68 ;  /* 0x00000044ff44723e */ /* 0x000fe200000000ff */
[----:B------:R1:W-:Y:S01]  /*9830*/  @P3 STG.E.U16 desc[UR40][R10.64+0x20], R82 ;  /* 0x000020520a003986 */ /* 0x0003e2000c101528 */
[----:B------:R-:W-:Y:S01]  /*9840*/  ISETP.GT.AND P3, PT, R6, 0x19, PT ;  /* 0x000000190600780c */ /* 0x000fe20003f64270 */
[-C--:B------:R-:W-:Y:S01]  /*9850*/  FMUL R56, R56, R104.reuse ;  /* 0x0000006838387220 */ /* 0x080fe20000400000 */
[----:B------:R-:W-:Y:S01]  /*9860*/  F2FP.F16.F32.PACK_AB R69, RZ, R69 ;  /* 0x00000045ff45723e */ /* 0x000fe200000000ff */
[----:B------:R-:W-:Y:S01]  /*9870*/  FMUL R57, R57, R104 ;  /* 0x0000006839397220 */ /* 0x000fe20000400000 */
[----:B------:R-:W-:Y:S01]  /*9880*/  F2FP.F16.F32.PACK_AB R70, RZ, R70 ;  /* 0x00000046ff46723e */ /* 0x000fe200000000ff */
[----:B------:R1:W-:Y:S01]  /*9890*/  @P5 STG.E.U16 desc[UR40][R10.64+0x22], R83 ;  /* 0x000022530a005986 */ /* 0x0003e2000c101528 */
[C---:B------:R-:W-:Y:S01]  /*98a0*/  ISETP.GT.AND P5, PT, R3.reuse, RZ, P3 ;  /* 0x000000ff0300720c */ /* 0x040fe20001fa4270 */
[-C--:B------:R-:W-:Y:S01]  /*98b0*/  FMUL R58, R58, R104.reuse ;  /* 0x000000683a3a7220 */ /* 0x080fe20000400000 */
[----:B------:R-:W-:Y:S01]  /*98c0*/  F2FP.F16.F32.PACK_AB R71, RZ, R71 ;  /* 0x00000047ff47723e */ /* 0x000fe200000000ff */
[----:B------:R1:W-:Y:S01]  /*98d0*/  @P4 STG.E.U16 desc[UR40][R8.64+0x30], R84 ;  /* 0x0000305408004986 */ /* 0x0003e2000c101528 */
[----:B------:R-:W-:Y:S01]  /*98e0*/  ISETP.GT.AND P4, PT, R3, 0x8, P1 ;  /* 0x000000080300780c */ /* 0x000fe20000f84270 */
[----:B------:R-:W-:Y:S01]  /*98f0*/  FMUL R59, R59, R104 ;  /* 0x000000683b3b7220 */ /* 0x000fe20000400000 */
[----:B------:R-:W-:Y:S01]  /*9900*/  F2FP.F16.F32.PACK_AB R56, RZ, R56 ;  /* 0x00000038ff38723e */ /* 0x000fe200000000ff */
[-C--:B------:R-:W-:Y:S01]  /*9910*/  FMUL R61, R61, R104.reuse ;  /* 0x000000683d3d7220 */ /* 0x080fe20000400000 */
[----:B------:R-:W-:Y:S01]  /*9920*/  F2FP.F16.F32.PACK_AB R57, RZ, R57 ;  /* 0x00000039ff39723e */ /* 0x000fe200000000ff */
[----:B------:R-:W-:Y:S01]  /*9930*/  FMUL R60, R60, R104 ;  /* 0x000000683c3c7220 */ /* 0x000fe20000400000 */
[----:B------:R-:W-:Y:S01]  /*9940*/  F2FP.F16.F32.PACK_AB R58, RZ, R58 ;  /* 0x0000003aff3a723e */ /* 0x000fe200000000ff */
[-C--:B------:R-:W-:Y:S01]  /*9950*/  FMUL R62, R62, R104.reuse ;  /* 0x000000683e3e7220 */ /* 0x080fe20000400000 */
[----:B------:R-:W-:Y:S01]  /*9960*/  F2FP.F16.F32.PACK_AB R59, RZ, R59 ;  /* 0x0000003bff3b723e */ /* 0x000fe200000000ff */
[----:B------:R1:W-:Y:S01]  /*9970*/  @P5 STG.E.U16 desc[UR40][R8.64+0x32], R85 ;  /* 0x0000325508005986 */ /* 0x0003e2000c101528 */
[----:B------:R-:W-:Y:S01]  /*9980*/  ISETP.GT.AND P5, PT, R3, 0x8, P3 ;  /* 0x000000080300780c */ /* 0x000fe20001fa4270 */
[-C--:B------:R-:W-:Y:S01]  /*9990*/  FMUL R63, R63, R104.reuse ;  /* 0x000000683f3f7220 */ /* 0x080fe20000400000 */
[----:B------:R-:W-:Y:S01]  /*99a0*/  F2FP.F16.F32.PACK_AB R61, RZ, R61 ;  /* 0x0000003dff3d723e */ /* 0x000fe200000000ff */
[----:B------:R1:W-:Y:S01]  /*99b0*/  @P4 STG.E.U16 desc[UR40][R10.64+0x30], R86 ;  /* 0x000030560a004986 */ /* 0x0003e2000c101528 */
[C---:B------:R-:W-:Y:S01]  /*99c0*/  ISETP.GT.AND P4, PT, R3.reuse, 0x80, P2 ;  /* 0x000000800300780c */ /* 0x040fe20001784270 */
[-C--:B------:R-:W-:Y:S01]  /*99d0*/  FMUL R48, R48, R104.reuse ;  /* 0x0000006830307220 */ /* 0x080fe20000400000 */
[----:B------:R-:W-:Y:S01]  /*99e0*/  ISETP.GT.AND P2, PT, R3, 0x88, P2 ;  /* 0x000000880300780c */ /* 0x000fe20001744270 */
[----:B------:R-:W-:Y:S01]  /*99f0*/  FMUL R49, R49, R104 ;  /* 0x0000006831317220 */ /* 0x000fe20000400000 */
[----:B------:R-:W-:Y:S01]  /*9a00*/  F2FP.F16.F32.PACK_AB R60, RZ, R60 ;  /* 0x0000003cff3c723e */ /* 0x000fe200000000ff */
[----:B------:R-:W-:Y:S01]  /*9a10*/  FMUL R51, R51, R104 ;  /* 0x0000006833337220 */ /* 0x000fe20000400000 */
[----:B------:R-:W-:Y:S01]  /*9a20*/  F2FP.F16.F32.PACK_AB R62, RZ, R62 ;  /* 0x0000003eff3e723e */ /* 0x000fe200000000ff */
[----:B------:R-:W-:Y:S01]  /*9a30*/  FMUL R50, R50, R104 ;  /* 0x0000006832327220 */ /* 0x000fe20000400000 */
[----:B------:R-:W-:Y:S01]  /*9a40*/  F2FP.F16.F32.PACK_AB R63, RZ, R63 ;  /* 0x0000003fff3f723e */ /* 0x000fe200000000ff */
[----:B------:R1:W-:Y:S01]  /*9a50*/  @P5 STG.E.U16 desc[UR40][R10.64+0x32], R87 ;  /* 0x000032570a005986 */ /* 0x0003e2000c101528 */
[----:B0-----:R-:W-:Y:S01]  /*9a60*/  IADD3 R12, P5, R23, R4, RZ ;  /* 0x00000004170c7210 */ /* 0x001fe20007fbe0ff */
[----:B------:R-:W-:Y:S01]  /*9a70*/  FMUL R52, R52, R104 ;  /* 0x0000006834347220 */ /* 0x000fe20000400000 */
[----:B------:R-:W-:Y:S01]  /*9a80*/  F2FP.F16.F32.PACK_AB R48, RZ, R48 ;  /* 0x00000030ff30723e */ /* 0x000fe200000000ff */
[----:B------:R1:W-:Y:S01]  /*9a90*/  @P4 STG.E.U16 desc[UR40][R4.64+0x20], R72 ;  /* 0x0000204804004986 */ /* 0x0003e2000c101528 */
[----:B------:R-:W-:Y:S01]  /*9aa0*/  ISETP.GT.AND P4, PT, R3, 0x80, P0 ;  /* 0x000000800300780c */ /* 0x000fe20000784270 */
[----:B------:R-:W-:Y:S01]  /*9ab0*/  IMAD.X R13, R7, 0x1, R5, P5 ;  /* 0x00000001070d7824 */ /* 0x000fe200028e0605 */
[----:B------:R-:W-:Y:S01]  /*9ac0*/  ISETP.GT.AND P0, PT, R3, 0x88, P0 ;  /* 0x000000880300780c */ /* 0x000fe20000704270 */
[-C--:B------:R-:W-:Y:S01]  /*9ad0*/  FMUL R53, R53, R104.reuse ;  /* 0x0000006835357220 */ /* 0x080fe20000400000 */
[----:B------:R-:W-:Y:S01]  /*9ae0*/  F2FP.F16.F32.PACK_AB R49, RZ, R49 ;  /* 0x00000031ff31723e */ /* 0x000fe200000000ff */
[-C--:B------:R-:W-:Y:S01]  /*9af0*/  FMUL R54, R54, R104.reuse ;  /* 0x0000006836367220 */ /* 0x080fe20000400000 */
[----:B------:R-:W-:Y:S01]  /*9b00*/  F2FP.F16.F32.PACK_AB R51, RZ, R51 ;  /* 0x00000033ff33723e */ /* 0x000fe200000000ff */
[----:B------:R-:W-:Y:S01]  /*9b10*/  FMUL R55, R55, R104 ;  /* 0x0000006837377220 */ /* 0x000fe20000400000 */
[----:B------:R-:W-:Y:S01]  /*9b20*/  F2FP.F16.F32.PACK_AB R50, RZ, R50 ;  /* 0x00000032ff32723e */ /* 0x000fe200000000ff */
[----:B------:R-:W-:Y:S01]  /*9b30*/  FMUL R40, R40, R104 ;  /* 0x0000006828287220 */ /* 0x000fe20000400000 */
[----:B------:R-:W-:Y:S01]  /*9b40*/  F2FP.F16.F32.PACK_AB R52, RZ, R52 ;  /* 0x00000034ff34723e */ /* 0x000fe200000000ff */
[-C--:B------:R-:W-:Y:S01]  /*9b50*/  FMUL R41, R41, R104.reuse ;  /* 0x0000006829297220 */ /* 0x080fe20000400000 */
[----:B------:R-:W-:Y:S01]  /*9b60*/  F2FP.F16.F32.PACK_AB R53, RZ, R53 ;  /* 0x00000035ff35723e */ /* 0x000fe200000000ff */
[----:B------:R1:W-:Y:S01]  /*9b70*/  @P4 STG.E.U16 desc[UR40][R4.64+0x22], R73 ;  /* 0x0000224904004986 */ /* 0x0003e2000c101528 */
[C---:B------:R-:W-:Y:S01]  /*9b80*/  ISETP.GT.AND P4, PT, R3.reuse, 0x80, P1 ;  /* 0x000000800300780c */ /* 0x040fe20000f84270 */
[-C--:B------:R-:W-:Y:S01]  /*9b90*/  FMUL R42, R42, R104.reuse ;  /* 0x000000682a2a7220 */ /* 0x080fe20000400000 */
[C---:B------:R-:W-:Y:S01]  /*9ba0*/  ISETP.GT.AND P1, PT, R3.reuse, 0x88, P1 ;  /* 0x000000880300780c */ /* 0x040fe20000f24270 */
[----:B------:R1:W-:Y:S01]  /*9bb0*/  @P2 STG.E.U16 desc[UR40][R12.64+0x20], R74 ;  /* 0x0000204a0c002986 */ /* 0x0003e2000c101528 */
[----:B------:R-:W-:Y:S01]  /*9bc0*/  ISETP.GT.AND P2, PT, R3, 0x80, P3 ;  /* 0x000000800300780c */ /* 0x000fe20001f44270 */
[----:B------:R-:W-:Y:S01]  /*9bd0*/  FMUL R43, R43, R104 ;  /* 0x000000682b2b7220 */ /* 0x000fe20000400000 */
[----:B------:R-:W-:Y:S01]  /*9be0*/  ISETP.GT.AND P3, PT, R3, 0x88, P3 ;  /* 0x000000880300780c */ /* 0x000fe20001f64270 */
[----:B------:R1:W-:Y:S01]  /*9bf0*/  @P0 STG.E.U16 desc[UR40][R12.64+0x22], R75 ;  /* 0x0000224b0c000986 */ /* 0x0003e2000c101528 */
[----:B------:R-:W-:Y:S01]  /*9c00*/  F2FP.F16.F32.PACK_AB R54, RZ, R54 ;  /* 0x00000036ff36723e */ /* 0x000fe200000000ff */
[-C--:B------:R-:W-:Y:S01]  /*9c10*/  FMUL R44, R44, R104.reuse ;  /* 0x000000682c2c7220 */ /* 0x080fe20000400000 */
[----:B------:R-:W-:Y:S01]  /*9c20*/  F2FP.F16.F32.PACK_AB R55, RZ, R55 ;  /* 0x00000037ff37723e */ /* 0x000fe200000000ff */
[----:B------:R-:W-:Y:S01]  /*9c30*/  FMUL R45, R45, R104 ;  /* 0x000000682d2d7220 */ /* 0x000fe20000400000 */
[----:B------:R-:W-:Y:S01]  /*9c40*/  F2FP.F16.F32.PACK_AB R40, RZ, R40 ;  /* 0x00000028ff28723e */ /* 0x000fe200000000ff */
[----:B------:R1:W-:Y:S01]  /*9c50*/  @P4 STG.E.U16 desc[UR40][R4.64+0x30], R76 ;  /* 0x0000304c04004986 */ /* 0x0003e2000c101528 */
[----:B------:R-:W-:Y:S01]  /*9c60*/  F2FP.F16.F32.PACK_AB R41, RZ, R41 ;  /* 0x00000029ff29723e */ /* 0x000fe200000000ff */
[----:B------:R-:W-:Y:S01]  /*9c70*/  FMUL R46, R46, R104 ;  /* 0x000000682e2e7220 */ /* 0x000fe20000400000 */
[----:B------:R-:W-:Y:S01]  /*9c80*/  F2FP.F16.F32.PACK_AB R42, RZ, R42 ;  /* 0x0000002aff2a723e */ /* 0x000fe200000000ff */
[----:B------:R1:W-:Y:S01]  /*9c90*/  @P2 STG.E.U16 desc[UR40][R4.64+0x32], R77 ;  /* 0x0000324d04002986 */ /* 0x0003e2000c101528 */
[C---:B------:R-:W-:Y:S01]  /*9ca0*/  ISETP.GT.AND P2, PT, R6.reuse, 0x21, PT ;  /* 0x000000210600780c */ /* 0x040fe20003f44270 */
[-C--:B------:R-:W-:Y:S01]  /*9cb0*/  FMUL R47, R47, R104.reuse ;  /* 0x000000682f2f7220 */ /* 0x080fe20000400000 */
[----:B------:R-:W-:Y:S01]  /*9cc0*/  F2FP.F16.F32.PACK_AB R43, RZ, R43 ;  /* 0x0000002bff2b723e */ /* 0x000fe200000000ff */
[----:B------:R1:W-:Y:S01]  /*9cd0*/  @P3 STG.E.U16 desc[UR40][R12.64+0x32], R79 ;  /* 0x0000324f0c003986 */ /* 0x0003e2000c101528 */
[----:B------:R-:W-:Y:S01]  /*9ce0*/  ISETP.GT.AND P3, PT, R6, 0x20, PT ;  /* 0x000000200600780c */ /* 0x000fe20003f64270 */
[-C--:B------:R-:W-:Y:S01]  /*9cf0*/  FMUL R32, R32, R104.reuse ;  /* 0x0000006820207220 */ /* 0x080fe20000400000 */
[C---:B------:R-:W-:Y:S01]  /*9d00*/  ISETP.GT.AND P4, PT, R3.reuse, RZ, P2 ;  /* 0x000000ff0300720c */ /* 0x040fe20001784270 */
[----:B------:R1:W-:Y:S01]  /*9d10*/  @P1 STG.E.U16 desc[UR40][R12.64+0x30], R78 ;  /* 0x0000304e0c001986 */ /* 0x0003e2000c101528 */
[----:B------:R-:W-:Y:S01]  /*9d20*/  ISETP.GT.AND P0, PT, R3, RZ, P3 ;  /* 0x000000ff0300720c */ /* 0x000fe20001f04270 */
[-C--:B------:R-:W-:Y:S01]  /*9d30*/  FMUL R33, R33, R104.reuse ;  /* 0x0000006821217220 */ /* 0x080fe20000400000 */
[C---:B------:R-:W-:Y:S01]  /*9d40*/  ISETP.GT.AND P1, PT, R3.reuse, 0x8, P2 ;  /* 0x000000080300780c */ /* 0x040fe20001724270 */
[-C--:B------:R-:W-:Y:S01]  /*9d50*/  FMUL R34, R34, R104.reuse ;  /* 0x0000006822227220 */ /* 0x080fe20000400000 */
[----:B------:R-:W-:Y:S01]  /*9d60*/  ISETP.GT.AND P5, PT, R3, 0x8, P3 ;  /* 0x000000080300780c */ /* 0x000fe20001fa4270 */
[----:B------:R-:W-:Y:S01]  /*9d70*/  FMUL R35, R35, R104 ;  /* 0x0000006823237220 */ /* 0x000fe20000400000 */
        /* <DEDUP_REMOVED lines=15> */
[----:B------:R-:W-:Y:S01]  /*9e70*/  FMUL R24, R24, R104 ;  /* 0x0000006818187220 */ /* 0x000fe20000400000 */
[----:B------:R-:W-:Y:S01]  /*9e80*/  F2FP.F16.F32.PACK_AB R34, RZ, R34 ;  /* 0x00000022ff22723e */ /* 0x000fe200000000ff */
[----:B------:R1:W-:Y:S01]  /*9e90*/  @P5 STG.E.U16 desc[UR40][R10.64+0x40], R66 ;  /* 0x000040420a005986 */ /* 0x0003e2000c101528 */
[----:B------:R-:W-:Y:S01]  /*9ea0*/  ISETP.GT.AND P5, PT, R3, RZ, P0 ;  /* 0x000000ff0300720c */ /* 0x000fe200007a4270 */
[-C--:B------:R-:W-:Y:S01]  /*9eb0*/  FMUL R25, R25, R104.reuse ;  /* 0x0000006819197220 */ /* 0x080fe20000400000 */
[----:B------:R-:W-:Y:S01]  /*9ec0*/  ISETP.GT.AND P4, PT, R3, RZ, P1 ;  /* 0x000000ff0300720c */ /* 0x000fe20000f84270 */
        /* <DEDUP_REMOVED lines=12> */
[----:B------:R-:W-:Y:S01]  /*9f90*/  FMUL R31, R31, R104 ;  /* 0x000000681f1f7220 */ /* 0x000fe20000400000 */
[----:B------:R-:W-:Y:S01]  /*9fa0*/  F2FP.F16.F32.PACK_AB R24, RZ, R24 ;  /* 0x00000018ff18723e */ /* 0x000fe200000000ff */
[----:B------:R1:W-:Y:S01]  /*9fb0*/  @P4 STG.E.U16 desc[UR40][R8.64+0x52], R69 ;  /* 0x0000524508004986 */ /* 0x0003e2000c101528 */
[----:B------:R-:W-:-:S02]  /*9fc0*/  ISETP.GT.AND P4, PT, R3, 0x8, P1 ;  /* 0x000000080300780c */ /* 0x000fc40000f84270 */
[----:B------:R-:W-:Y:S02]  /*9fd0*/  F2FP.F16.F32.PACK_AB R25, RZ, R25 ;  /* 0x00000019ff19723e */ /* 0x000fe400000000ff */
[----:B------:R-:W-:Y:S02]  /*9fe0*/  F2FP.F16.F32.PACK_AB R26, RZ, R26 ;  /* 0x0000001aff1a723e */ /* 0x000fe400000000ff */
[----:B------:R-:W-:Y:S02]  /*9ff0*/  F2FP.F16.F32.PACK_AB R27, RZ, R27 ;  /* 0x0000001bff1b723e */ /* 0x000fe400000000ff */
[----:B------:R-:W-:Y:S01]  /*a000*/  F2FP.F16.F32.PACK_AB R28, RZ, R28 ;  /* 0x0000001cff1c723e */ /* 0x000fe200000000ff */
[----:B------:R1:W-:Y:S01]  /*a010*/  @P5 STG.E.U16 desc[UR40][R10.64+0x50], R70 ;  /* 0x000050460a005986 */ /* 0x0003e2000c101528 */
[C---:B------:R-:W-:Y:S02]  /*a020*/  ISETP.GT.AND P5, PT, R3.reuse, 0x80, P3 ;  /* 0x000000800300780c */ /* 0x040fe40001fa4270 */
[C---:B------:R-:W-:Y:S01]  /*a030*/  ISETP.GT.AND P3, PT, R3.reuse, 0x88, P3 ;  /* 0x000000880300780c */ /* 0x040fe20001f64270 */
[----:B------:R1:W-:Y:S01]  /*a040*/  @P4 STG.E.U16 desc[UR40][R10.64+0x52], R71 ;  /* 0x000052470a004986 */ /* 0x0003e2000c101528 */
[----:B------:R-:W-:-:S02]  /*a050*/  ISETP.GT.AND P4, PT, R3, 0x80, P2 ;  /* 0x000000800300780c */ /* 0x000fc40001784270 */
[C---:B------:R-:W-:Y:S02]  /*a060*/  ISETP.GT.AND P2, PT, R3.reuse, 0x88, P2 ;  /* 0x000000880300780c */ /* 0x040fe40001744270 */
[----:B------:R-:W-:Y:S02]  /*a070*/  F2FP.F16.F32.PACK_AB R29, RZ, R29 ;  /* 0x0000001dff1d723e */ /* 0x000fe400000000ff */
[----:B------:R-:W-:Y:S02]  /*a080*/  F2FP.F16.F32.PACK_AB R30, RZ, R30 ;  /* 0x0000001eff1e723e */ /* 0x000fe400000000ff */
[----:B------:R-:W-:Y:S01]  /*a090*/  F2FP.F16.F32.PACK_AB R31, RZ, R31 ;  /* 0x0000001fff1f723e */ /* 0x000fe200000000ff */
[----:B------:R1:W-:Y:S04]  /*a0a0*/  @P5 STG.E.U16 desc[UR40][R4.64+0x40], R56 ;  /* 0x0000403804005986 */ /* 0x0003e8000c101528 */
[----:B------:R1:W-:Y:S01]  /*a0b0*/  @P4 STG.E.U16 desc[UR40][R4.64+0x42], R57 ;  /* 0x0000423904004986 */ /* 0x0003e2000c101528 */
[----:B------:R-:W-:-:S02]  /*a0c0*/  ISETP.GT.AND P4, PT, R3, 0x80, P0 ;  /* 0x000000800300780c */ /* 0x000fc40000784270 */
[C---:B------:R-:W-:Y:S01]  /*a0d0*/  ISETP.GT.AND P0, PT, R3.reuse, 0x88, P0 ;  /* 0x000000880300780c */ /* 0x040fe20000704270 */
[----:B------:R1:W-:Y:S01]  /*a0e0*/  @P3 STG.E.U16 desc[UR40][R12.64+0x40], R58 ;  /* 0x0000403a0c003986 */ /* 0x0003e2000c101528 */
[C---:B------:R-:W-:Y:S02]  /*a0f0*/  ISETP.GT.AND P3, PT, R3.reuse, 0x80, P1 ;  /* 0x000000800300780c */ /* 0x040fe40000f64270 */
[----:B------:R-:W-:Y:S01]  /*a100*/  ISETP.GT.AND P1, PT, R3, 0x88, P1 ;  /* 0x000000880300780c */ /* 0x000fe20000f24270 */
[----:B------:R1:W-:Y:S01]  /*a110*/  @P2 STG.E.U16 desc[UR40][R12.64+0x42], R59 ;  /* 0x0000423b0c002986 */ /* 0x0003e2000c101528 */
[----:B------:R-:W-:-:S05]  /*a120*/  ISETP.GT.AND P2, PT, R6, 0x31, PT ;  /* 0x000000310600780c */ /* 0x000fca0003f44270 */
[----:B------:R1:W-:Y:S01]  /*a130*/  @P4 STG.E.U16 desc[UR40][R4.64+0x50], R60 ;  /* 0x0000503c04004986 */ /* 0x0003e2000c101528 */
[----:B------:R-:W-:-:S03]  /*a140*/  ISETP.GT.AND P4, PT, R3, RZ, P2 ;  /* 0x000000ff0300720c */ /* 0x000fc60001784270 */
[----:B------:R1:W-:Y:S01]  /*a150*/  @P3 STG.E.U16 desc[UR40][R4.64+0x52], R61 ;  /* 0x0000523d04003986 */ /* 0x0003e2000c101528 */
[----:B------:R-:W-:-:S03]  /*a160*/  ISETP.GT.AND P3, PT, R6, 0x30, PT ;  /* 0x000000300600780c */ /* 0x000fc60003f64270 */
[----:B------:R1:W-:Y:S01]  /*a170*/  @P0 STG.E.U16 desc[UR40][R12.64+0x50], R62 ;  /* 0x0000503e0c000986 */ /* 0x0003e2000c101528 */
[C---:B------:R-:W-:Y:S02]  /*a180*/  ISETP.GT.AND P0, PT, R3.reuse, RZ, P3 ;  /* 0x000000ff0300720c */ /* 0x040fe40001f04270 */
[C---:B------:R-:W-:Y:S01]  /*a190*/  ISETP.GT.AND P5, PT, R3.reuse, 0x8, P3 ;  /* 0x000000080300780c */ /* 0x040fe20001fa4270 */
[----:B------:R1:W-:Y:S01]  /*a1a0*/  @P1 STG.E.U16 desc[UR40][R12.64+0x52], R63 ;  /* 0x0000523f0c001986 */ /* 0x0003e2000c101528 */
[----:B------:R-:W-:-:S03]  /*a1b0*/  ISETP.GT.AND P1, PT, R3, 0x8, P2 ;  /* 0x000000080300780c */ /* 0x000fc60001724270 */
[----:B------:R1:W-:Y:S06]  /*a1c0*/  @P4 STG.E.U16 desc[UR40][R8.64+0x62], R49 ;  /* 0x0000623108004986 */ /* 0x0003ec000c101528 */
[----:B------:R1:W-:Y:S01]  /*a1d0*/  @P0 STG.E.U16 desc[UR40][R8.64+0x60], R48 ;  /* 0x0000603008000986 */ /* 0x0003e2000c101528 */
[----:B------:R-:W-:-:S03]  /*a1e0*/  ISETP.GT.AND P0, PT, R6, 0x38, PT ;  /* 0x000000380600780c */ /* 0x000fc60003f04270 */
[----:B------:R1:W-:Y:S01]  /*a1f0*/  @P1 STG.E.U16 desc[UR40][R10.64+0x62], R51 ;  /* 0x000062330a001986 */ /* 0x0003e2000c101528 */
[----:B------:R-:W-:-:S03]  /*a200*/  ISETP.GT.AND P1, PT, R6, 0x39, PT ;  /* 0x000000390600780c */ /* 0x000fc60003f24270 */
[----:B------:R1:W-:Y:S01]  /*a210*/  @P5 STG.E.U16 desc[UR40][R10.64+0x60], R50 ;  /* 0x000060320a005986 */ /* 0x0003e2000c101528 */
[C---:B------:R-:W-:Y:S02]  /*a220*/  ISETP.GT.AND P5, PT, R3.reuse, RZ, P0 ;  /* 0x000000ff0300720c */ /* 0x040fe400007a4270 */
[----:B------:R-:W-:-:S11]  /*a230*/  ISETP.GT.AND P4, PT, R3, RZ, P1 ;  /* 0x000000ff0300720c */ /* 0x000fd60000f84270 */
[----:B------:R1:W-:Y:S01]  /*a240*/  @P5 STG.E.U16 desc[UR40][R8.64+0x70], R52 ;  /* 0x0000703408005986 */ /* 0x0003e2000c101528 */
[----:B------:R-:W-:-:S03]  /*a250*/  ISETP.GT.AND P5, PT, R3, 0x8, P0 ;  /* 0x000000080300780c */ /* 0x000fc600007a4270 */
[----:B------:R1:W-:Y:S01]  /*a260*/  @P4 STG.E.U16 desc[UR40][R8.64+0x72], R53 ;  /* 0x0000723508004986 */ /* 0x0003e2000c101528 */
[----:B------:R-:W-:-:S09]  /*a270*/  ISETP.GT.AND P4, PT, R3, 0x8, P1 ;  /* 0x000000080300780c */ /* 0x000fd20000f84270 */
[----:B------:R1:W-:Y:S01]  /*a280*/  @P5 STG.E.U16 desc[UR40][R10.64+0x70], R54 ;  /* 0x000070360a005986 */ /* 0x0003e2000c101528 */
[C---:B------:R-:W-:Y:S02]  /*a290*/  ISETP.GT.AND P5, PT, R3.reuse, 0x80, P3 ;  /* 0x000000800300780c */ /* 0x040fe40001fa4270 */
[C---:B------:R-:W-:Y:S01]  /*a2a0*/  ISETP.GT.AND P3, PT, R3.reuse, 0x88, P3 ;  /* 0x000000880300780c */ /* 0x040fe20001f64270 */
[----:B------:R1:W-:Y:S01]  /*a2b0*/  @P4 STG.E.U16 desc[UR40][R10.64+0x72], R55 ;  /* 0x000072370a004986 */ /* 0x0003e2000c101528 */
[C---:B------:R-:W-:Y:S02]  /*a2c0*/  ISETP.GT.AND P4, PT, R3.reuse, 0x80, P2 ;  /* 0x000000800300780c */ /* 0x040fe40001784270 */
[----:B------:R-:W-:-:S07]  /*a2d0*/  ISETP.GT.AND P2, PT, R3, 0x88, P2 ;  /* 0x000000880300780c */ /* 0x000fce0001744270 */
[----:B------:R1:W-:Y:S04]  /*a2e0*/  @P5 STG.E.U16 desc[UR40][R4.64+0x60], R40 ;  /* 0x0000602804005986 */ /* 0x0003e8000c101528 */
[----:B------:R1:W-:Y:S01]  /*a2f0*/  @P4 STG.E.U16 desc[UR40][R4.64+0x62], R41 ;  /* 0x0000622904004986 */ /* 0x0003e2000c101528 */
[C---:B------:R-:W-:Y:S02]  /*a300*/  ISETP.GT.AND P4, PT, R3.reuse, 0x80, P0 ;  /* 0x000000800300780c */ /* 0x040fe40000784270 */
[C---:B------:R-:W-:Y:S01]  /*a310*/  ISETP.GT.AND P0, PT, R3.reuse, 0x88, P0 ;  /* 0x000000880300780c */ /* 0x040fe20000704270 */
[----:B------:R1:W-:Y:S01]  /*a320*/  @P3 STG.E.U16 desc[UR40][R12.64+0x60], R42 ;  /* 0x0000602a0c003986 */ /* 0x0003e2000c101528 */
[C---:B------:R-:W-:Y:S02]  /*a330*/  ISETP.GT.AND P3, PT, R3.reuse, 0x80, P1 ;  /* 0x000000800300780c */ /* 0x040fe40000f64270 */
[----:B------:R-:W-:Y:S01]  /*a340*/  ISETP.GT.AND P1, PT, R3, 0x88, P1 ;  /* 0x000000880300780c */ /* 0x000fe20000f24270 */
[----:B------:R1:W-:Y:S06]  /*a350*/  @P2 STG.E.U16 desc[UR40][R12.64+0x62], R43 ;  /* 0x0000622b0c002986 */ /* 0x0003ec000c101528 */
[----:B------:R1:W-:Y:S04]  /*a360*/  @P4 STG.E.U16 desc[UR40][R4.64+0x70], R44 ;  /* 0x0000702c04004986 */ /* 0x0003e8000c101528 */
[----:B------:R1:W-:Y:S01]  /*a370*/  @P3 STG.E.U16 desc[UR40][R4.64+0x72], R45 ;  /* 0x0000722d04003986 */ /* 0x0003e2000c101528 */
[----:B------:R-:W-:-:S03]  /*a380*/  ISETP.GT.AND P3, PT, R6, 0x40, PT ;  /* 0x000000400600780c */ /* 0x000fc60003f64270 */
[----:B------:R1:W-:Y:S01]  /*a390*/  @P0 STG.E.U16 desc[UR40][R12.64+0x70], R46 ;  /* 0x0000702e0c000986 */ /* 0x0003e2000c101528 */
[----:B------:R-:W-:Y:S02]  /*a3a0*/  ISETP.GT.AND P0, PT, R6, 0x41, PT ;  /* 0x000000410600780c */ /* 0x000fe40003f04270 */
[C---:B------:R-:W-:Y:S01]  /*a3b0*/  ISETP.GT.AND P4, PT, R3.reuse, 0x8, P3 ;  /* 0x000000080300780c */ /* 0x040fe20001f84270 */
[----:B------:R1:W-:Y:S01]  /*a3c0*/  @P1 STG.E.U16 desc[UR40][R12.64+0x72], R47 ;  /* 0x0000722f0c001986 */ /* 0x0003e2000c101528 */
[C---:B------:R-:W-:Y:S02]  /*a3d0*/  ISETP.GT.AND P1, PT, R3.reuse, RZ, P3 ;  /* 0x000000ff0300720c */ /* 0x040fe40001f24270 */
[C---:B------:R-:W-:Y:S02]  /*a3e0*/  ISETP.GT.AND P2, PT, R3.reuse, RZ, P0 ;  /* 0x000000ff0300720c */ /* 0x040fe40000744270 */
[----:B------:R-:W-:-:S09]  /*a3f0*/  ISETP.GT.AND P5, PT, R3, 0x8, P0 ;  /* 0x000000080300780c */ /* 0x000fd200007a4270 */
[----:B------:R1:W-:Y:S01]  /*a400*/  @P1 STG.E.U16 desc[UR40][R8.64+0x80], R32 ;  /* 0x0000802008001986 */ /* 0x0003e2000c101528 */
[----:B------:R-:W-:-:S03]  /*a410*/  ISETP.GT.AND P1, PT, R6, 0x48, PT ;  /* 0x000000480600780c */ /* 0x000fc60003f24270 */
[----:B------:R1:W-:Y:S01]  /*a420*/  @P2 STG.E.U16 desc[UR40][R8.64+0x82], R33 ;  /* 0x0000822108002986 */ /* 0x0003e2000c101528 */
[----:B------:R-:W-:-:S03]  /*a430*/  ISETP.GT.AND P2, PT, R6, 0x49, PT ;  /* 0x000000490600780c */ /* 0x000fc60003f44270 */
[----:B------:R1:W-:Y:S01]  /*a440*/  @P4 STG.E.U16 desc[UR40][R10.64+0x80], R34 ;  /* 0x000080220a004986 */ /* 0x0003e2000c101528 */
[----:B------:R-:W-:-:S03]  /*a450*/  ISETP.GT.AND P4, PT, R3, RZ, P2 ;  /* 0x000000ff0300720c */ /* 0x000fc60001784270 */
[----:B------:R1:W-:Y:S01]  /*a460*/  @P5 STG.E.U16 desc[UR40][R10.64+0x82], R35 ;  /* 0x000082230a005986 */ /* 0x0003e2000c101528 */
[----:B------:R-:W-:-:S09]  /*a470*/  ISETP.GT.AND P5, PT, R3, RZ, P1 ;  /* 0x000000ff0300720c */ /* 0x000fd20000fa4270 */
        /* <DEDUP_REMOVED lines=10> */
[----:B------:R1:W-:Y:S01]  /*a520*/  @P4 STG.E.U16 desc[UR40][R4.64+0x80], R24 ;  /* 0x0000801804004986 */ /* 0x0003e2000c101528 */
[C---:B------:R-:W-:Y:S02]  /*a530*/  ISETP.GT.AND P4, PT, R3.reuse, 0x80, P1 ;  /* 0x000000800300780c */ /* 0x040fe40000f84270 */
[C---:B------:R-:W-:Y:S01]  /*a540*/  ISETP.GT.AND P1, PT, R3.reuse, 0x88, P1 ;  /* 0x000000880300780c */ /* 0x040fe20000f24270 */
[----:B------:R1:W-:Y:S01]  /*a550*/  @P5 STG.E.U16 desc[UR40][R4.64+0x82], R25 ;  /* 0x0000821904005986 */ /* 0x0003e2000c101528 */
[C---:B------:R-:W-:Y:S02]  /*a560*/  ISETP.GT.AND P5, PT, R3.reuse, 0x80, P2 ;  /* 0x000000800300780c */ /* 0x040fe400017a4270 */
[----:B------:R-:W-:Y:S01]  /*a570*/  ISETP.GT.AND P2, PT, R3, 0x88, P2 ;  /* 0x000000880300780c */ /* 0x000fe20001744270 */
[----:B------:R1:W-:Y:S04]  /*a580*/  @P3 STG.E.U16 desc[UR40][R12.64+0x80], R26 ;  /* 0x0000801a0c003986 */ /* 0x0003e8000c101528 */
[----:B------:R1:W-:Y:S04]  /*a590*/  @P0 STG.E.U16 desc[UR40][R12.64+0x82], R27 ;  /* 0x0000821b0c000986 */ /* 0x0003e8000c101528 */
[----:B------:R1:W-:Y:S04]  /*a5a0*/  @P4 STG.E.U16 desc[UR40][R4.64+0x90], R28 ;  /* 0x0000901c04004986 */ /* 0x0003e8000c101528 */
[----:B------:R1:W-:Y:S04]  /*a5b0*/  @P5 STG.E.U16 desc[UR40][R4.64+0x92], R29 ;  /* 0x0000921d04005986 */ /* 0x0003e8000c101528 */
[----:B------:R1:W-:Y:S04]  /*a5c0*/  @P1 STG.E.U16 desc[UR40][R12.64+0x90], R30 ;  /* 0x0000901e0c001986 */ /* 0x0003e8000c101528 */
[----:B------:R1:W-:Y:S02]  /*a5d0*/  @P2 STG.E.U16 desc[UR40][R12.64+0x92], R31 ;  /* 0x0000921f0c002986 */ /* 0x0003e4000c101528 */
.L_x_184:
[----:B------:R-:W-:Y:S05]  /*a5e0*/  BSYNC B0 ;  /* 0x0000000000007941 */ /* 0x000fea0003800000 */
.L_x_28:
[----:B------:R-:W-:Y:S01]  /*a5f0*/  ULDC UR4, c[0x0][0xc] ;  /* 0x0000030000047ab9 */ /* 0x000fe20000000800 */
[----:B------:R-:W-:Y:S01]  /*a600*/  ULDC UR5, c[0x0][0x10] ;  /* 0x0000040000057ab9 */ /* 0x000fe20000000800 */
[----:B------:R-:W2:Y:S01]  /*a610*/  LDC R3, c[0x0][0x14] ;  /* 0x00000500ff037b82 */ /* 0x000ea20000000800 */
[----:B------:R-:W-:Y:S01]  /*a620*/  UIMAD.WIDE.U32 UR4, UR4, UR5, URZ ;  /* 0x00000005040472a5 */ /* 0x000fe2000f8e003f */
[----:B------:R-:W-:Y:S02]  /*a630*/  IMAD.MOV.U32 R107, RZ, RZ, -0x1 ;  /* 0xffffffffff6b7424 */ /* 0x000fe400078e00ff */
[----:B------:R-:W-:-:S03]  /*a640*/  IMAD.MOV.U32 R23, RZ, RZ, -0x1 ;  /* 0xffffffffff177424 */ /* 0x000fc600078e00ff */
[----:B--2---:R-:W-:-:S04]  /*a650*/  IMAD.WIDE.U32 R16, R3, UR4, R16 ;  /* 0x0000000403107c25 */ /* 0x004fc8000f8e0010 */
[----:B------:R-:W-:Y:S01]  /*a660*/  IMAD R3, R3, UR5, RZ ;  /* 0x0000000503037c24 */ /* 0x000fe2000f8e02ff */
[----:B------:R-:W-:Y:S02]  /*a670*/  ULDC.64 UR4, c[0x0][0x650] ;  /* 0x0001940000047ab9 */ /* 0x000fe40000000a00 */
[----:B------:R-:W-:Y:S01]  /*a680*/  ISETP.GE.U32.AND P0, PT, R16, UR4, PT ;  /* 0x0000000410007c0c */ /* 0x000fe2000bf06070 */
[--C-:B------:R-:W-:Y:S01]  /*a690*/  IMAD.IADD R17, R17, 0x1, R3.reuse ;  /* 0x0000000111117824 */ /* 0x100fe200078e0203 */
[----:B------:R-:W-:-:S04]  /*a6a0*/  PRMT R3, RZ, 0x7610, R3 ;  /* 0x00007610ff037816 */ /* 0x000fc80000000003 */
[----:B------:R-:W-:-:S13]  /*a6b0*/  ISETP.GE.U32.AND.EX P0, PT, R17, UR5, PT, P0 ;  /* 0x0000000511007c0c */ /* 0x000fda000bf06100 */
[----:B------:R-:W-:Y:S05]  /*a6c0*/  @P0 BRA `(.L_x_185) ;  /* 0x0000000400640947 */ /* 0x000fea0003800000 */
[----:B-1-34-:R-:W1:Y:S01]  /*a6d0*/  S2R R12, SR_CTAID.X ;  /* 0x00000000000c7919 */ /* 0x01ae620000002500 */
[----:B0-----:R-:W0:Y:S01]  /*a6e0*/  LDC.64 R10, c[0x0][0x628] ;  /* 0x00018a00ff0a7b82 */ /* 0x001e220000000a00 */
[----:B------:R-:W-:Y:S01]  /*a6f0*/  ULDC UR4, c[0x0][0x150] ;  /* 0x0000540000047ab9 */ /* 0x000fe20000000800 */
[----:B------:R-:W-:Y:S01]  /*a700*/  IMAD.MOV.U32 R8, RZ, RZ, R16 ;  /* 0x000000ffff087224 */ /* 0x000fe200078e0010 */
[----:B------:R-:W2:Y:S01]  /*a710*/  S2R R24, SR_CTAID.Y ;  /* 0x0000000000187919 */ /* 0x000ea20000002600 */
[----:B------:R-:W-:-:S04]  /*a720*/  IMAD.MOV.U32 R9, RZ, RZ, R17 ;  /* 0x000000ffff097224 */ /* 0x000fc800078e0011 */
[----:B------:R-:W3:Y:S08]  /*a730*/  LDC R21, c[0x0][0x144] ;  /* 0x00005100ff157b82 */ /* 0x000ef00000000800 */
[----:B------:R-:W4:Y:S08]  /*a740*/  LDC R0, c[0x0][0x630] ;  /* 0x00018c00ff007b82 */ /* 0x000f300000000800 */
[----:B------:R-:W2:Y:S01]  /*a750*/  LDC.64 R14, c[0x0][0x620] ;  /* 0x00018800ff0e7b82 */ /* 0x000ea20000000a00 */
[----:B0-----:R-:W-:-:S04]  /*a760*/  ISETP.NE.U32.AND P0, PT, R10, RZ, PT ;  /* 0x000000ff0a00720c */ /* 0x001fc80003f05070 */
[----:B------:R-:W-:Y:S02]  /*a770*/  ISETP.NE.AND.EX P0, PT, R11, RZ, PT, P0 ;  /* 0x000000ff0b00720c */ /* 0x000fe40003f05300 */
[----:B-1----:R-:W-:-:S05]  /*a780*/  I2FP.F32.U32 R3, R12 ;  /* 0x0000000c00037245 */ /* 0x002fca0000201000 */
[----:B------:R-:W-:-:S04]  /*a790*/  FMUL R3, R3, UR4 ;  /* 0x0000000403037c20 */ /* 0x000fc80008400000 */
[----:B------:R0:W1:Y:S02]  /*a7a0*/  F2I.U32.TRUNC.NTZ R20, R3 ;  /* 0x0000000300147305 */ /* 0x000064000020f000 */
[----:B---34-:R-:W-:Y:S05]  /*a7b0*/  @!P0 BRA `(.L_x_186) ;  /* 0x0000000000288947 */ /* 0x018fea0003800000 */
[----:B0-----:R-:W0:Y:S02]  /*a7c0*/  LDC R3, c[0x0][0x634] ;  /* 0x00018d00ff037b82 */ /* 0x001e240000000800 */
        /* <DEDUP_REMOVED lines=9> */
.L_x_186:
[----:B------:R-:W3:Y:S01]  /*a860*/  LDC.64 R28, c[0x0][0x640] ;  /* 0x00019000ff1c7b82 */ /* 0x000ee20000000a00 */
[-CC-:B------:R-:W-:Y:S01]  /*a870*/  SHF.R.U64 R23, R8, R0.reuse, R9.reuse ;  /* 0x0000000008177219 */ /* 0x180fe20000001209 */
[----:B-1----:R-:W-:Y:S01]  /*a880*/  IMAD.MOV R20, RZ, RZ, -R20 ;  /* 0x000000ffff147224 */ /* 0x002fe200078e0a14 */
[----:B------:R-:W-:Y:S01]  /*a890*/  SHF.R.U32.HI R0, RZ, R0, R9 ;  /* 0x00000000ff007219 */ /* 0x000fe20000011609 */
[----:B------:R-:W-:Y:S01]  /*a8a0*/  ULDC UR4, c[0x0][0x154] ;  /* 0x0000550000047ab9 */ /* 0x000fe20000000800 */
[----:B0-----:R-:W-:Y:S01]  /*a8b0*/  IADD3 R3, P0, RZ, -R23, RZ ;  /* 0x80000017ff037210 */ /* 0x001fe20007f1e0ff */
[----:B------:R-:W-:Y:S02]  /*a8c0*/  IMAD R21, R21, R20, R12 ;  /* 0x0000001415157224 */ /* 0x000fe400078e020c */
[----:B------:R-:W0:Y:S01]  /*a8d0*/  LDC R6, c[0x0][0x618] ;  /* 0x00018600ff067b82 */ /* 0x000e220000000800 */
[----:B------:R-:W-:Y:S02]  /*a8e0*/  IMAD.MOV.U32 R7, RZ, RZ, 0x1 ;  /* 0x00000001ff077424 */ /* 0x000fe400078e00ff */
[----:B------:R-:W-:-:S04]  /*a8f0*/  IMAD.X R5, RZ, RZ, ~R0, P0 ;  /* 0x000000ffff057224 */ /* 0x000fc800000e0e00 */
[-C--:B--2---:R-:W-:Y:S01]  /*a900*/  IMAD R0, R5, R14.reuse, RZ ;  /* 0x0000000e05007224 */ /* 0x084fe200078e02ff */
[----:B------:R-:W1:Y:S01]  /*a910*/  LDC R8, c[0x0][0x608] ;  /* 0x00018200ff087b82 */ /* 0x000e620000000800 */
[----:B------:R-:W-:-:S04]  /*a920*/  IMAD.WIDE.U32 R4, R3, R14, R16 ;  /* 0x0000000e03047225 */ /* 0x000fc800078e0010 */
[----:B------:R-:W-:Y:S01]  /*a930*/  IMAD R3, R3, R15, R0 ;  /* 0x0000000f03037224 */ /* 0x000fe200078e0200 */
[----:B------:R-:W-:Y:S02]  /*a940*/  I2FP.F32.U32 R0, R24 ;  /* 0x0000001800007245 */ /* 0x000fe40000201000 */
[----:B------:R-:W2:Y:S01]  /*a950*/  LDC R26, c[0x0][0x658] ;  /* 0x00019600ff1a7b82 */ /* 0x000ea20000000800 */
[----:B------:R-:W-:Y:S01]  /*a960*/  IMAD.IADD R3, R5, 0x1, R3 ;  /* 0x0000000105037824 */ /* 0x000fe200078e0203 */
[----:B---3--:R-:W-:Y:S01]  /*a970*/  ISETP.NE.U32.AND P0, PT, R28, RZ, PT ;  /* 0x000000ff1c00720c */ /* 0x008fe20003f05070 */
[----:B------:R-:W-:Y:S01]  /*a980*/  FMUL R0, R0, UR4 ;  /* 0x0000000400007c20 */ /* 0x000fe20008400000 */
[----:B------:R-:W-:Y:S02]  /*a990*/  IMAD.MOV.U32 R5, RZ, RZ, -0x1 ;  /* 0xffffffffff057424 */ /* 0x000fe400078e00ff */
[----:B------:R-:W-:Y:S01]  /*a9a0*/  ISETP.NE.AND.EX P0, PT, R29, RZ, PT, P0 ;  /* 0x000000ff1d00720c */ /* 0x000fe20003f05300 */
[----:B------:R3:W4:Y:S01]  /*a9b0*/  F2I.U32.TRUNC.NTZ R13, R0 ;  /* 0x00000000000d7305 */ /* 0x000722000020f000 */
[----:B------:R-:W3:Y:S01]  /*a9c0*/  LDC R15, c[0x0][0x148] ;  /* 0x00005200ff0f7b82 */ /* 0x000ee20000000800 */
[----:B0-----:R-:W-:-:S02]  /*a9d0*/  SHF.R.U64 R12, R4, R6, R3 ;  /* 0x00000006040c7219 */ /* 0x001fc40000001203 */
[----:B------:R-:W-:-:S05]  /*a9e0*/  SHF.R.U32.HI R3, RZ, R6, R3 ;  /* 0x00000006ff037219 */ /* 0x000fca0000011603 */
[----:B------:R-:W0:Y:S01]  /*a9f0*/  LDC R20, c[0x0][0x600] ;  /* 0x00018000ff147b82 */ /* 0x000e220000000800 */
[-CC-:B-1----:R-:W-:Y:S02]  /*aa00*/  SHF.R.U64 R10, R12, R8.reuse, R3.reuse ;  /* 0x000000080c0a7219 */ /* 0x182fe40000001203 */
[----:B------:R-:W-:-:S05]  /*aa10*/  SHF.R.U32.HI R3, RZ, R8, R3 ;  /* 0x00000008ff037219 */ /* 0x000fca0000011603 */
[----:B------:R-:W1:Y:S01]  /*aa20*/  LDC R27, c[0x0][0x648] ;  /* 0x00019200ff1b7b82 */ /* 0x000e620000000800 */
[-C--:B--2---:R-:W-:Y:S02]  /*aa30*/  SHF.L.U32 R4, R5, R26.reuse, RZ ;  /* 0x0000001a05047219 */ /* 0x084fe400000006ff */
[-CC-:B------:R-:W-:Y:S02]  /*aa40*/  SHF.R.U64 R14, R10, R26.reuse, R3.reuse ;  /* 0x0000001a0a0e7219 */ /* 0x180fe40000001203 */
[----:B------:R-:W-:Y:S02]  /*aa50*/  SHF.R.U32.HI R5, RZ, R26, R3 ;  /* 0x0000001aff057219 */ /* 0x000fe40000011603 */
[----:B------:R-:W-:Y:S01]  /*aa60*/  LOP3.LUT R25, RZ, R4, RZ, 0x33, !PT ;  /* 0x00000004ff197212 */ /* 0x000fe200078e33ff */
[----:B------:R-:W2:Y:S01]  /*aa70*/  LDC R30, c[0x0][0x638] ;  /* 0x00018e00ff1e7b82 */ /* 0x000ea20000000800 */
[----:B------:R-:W-:Y:S01]  /*aa80*/  SHF.L.U32 R26, R7, R26, RZ ;  /* 0x0000001a071a7219 */ /* 0x000fe200000006ff */
[----:B------:R-:W-:-:S06]  /*aa90*/  IMAD.MOV.U32 R4, RZ, RZ, R14 ;  /* 0x000000ffff047224 */ /* 0x000fcc00078e000e */
[----:B------:R-:W0:Y:S01]  /*aaa0*/  LDC R31, c[0x0][0x610] ;  /* 0x00018400ff1f7b82 */ /* 0x000e220000000800 */
[----:B----4-:R-:W-:Y:S05]  /*aab0*/  @!P0 BRA `(.L_x_187) ;  /* 0x0000000000288947 */ /* 0x010fea0003800000 */
[----:B------:R-:W4:Y:S02]  /*aac0*/  LDC R3, c[0x0][0x64c] ;  /* 0x00019300ff037b82 */ /* 0x000f240000000800 */
[----:B----4-:R-:W-:-:S05]  /*aad0*/  IADD3 R3, P0, R14, R3, RZ ;  /* 0x000000030e037210 */ /* 0x010fca0007f1e0ff */
        /* <DEDUP_REMOVED lines=8> */
.L_x_187:
[----:B------:R-:W-:Y:S01]  /*ab60*/  ISETP.NE.AND P0, PT, R2, 0x1, PT ;  /* 0x000000010200780c */ /* 0x000fe20003f05270 */
[----:B0-----:R-:W-:Y:S01]  /*ab70*/  VIADD R7, R20, 0xffffffff ;  /* 0xffffffff14077836 */ /* 0x001fe20000000000 */
[----:B-1-3--:R-:W-:Y:S01]  /*ab80*/  SHF.R.U64 R0, R4, R27, R5 ;  /* 0x0000001b04007219 */ /* 0x00afe20000001205 */
[----:B------:R-:W-:Y:S01]  /*ab90*/  IMAD.MOV R13, RZ, RZ, -R13 ;  /* 0x000000ffff0d7224 */ /* 0x000fe200078e0a0d */
[----:B------:R-:W-:Y:S01]  /*aba0*/  LOP3.LUT R5, R10, R25, RZ, 0xc0, !PT ;  /* 0x000000190a057212 */ /* 0x000fe200078ec0ff */
[----:B------:R-:W-:Y:S01]  /*abb0*/  IMAD.MOV.U32 R4, RZ, RZ, 0x1 ;  /* 0x00000001ff047424 */ /* 0x000fe200078e00ff */
[----:B------:R-:W-:Y:S01]  /*abc0*/  LOP3.LUT R12, R12, R7, RZ, 0xc0, !PT ;  /* 0x000000070c0c7212 */ /* 0x000fe200078ec0ff */
[----:B------:R-:W-:Y:S02]  /*abd0*/  IMAD.MOV R3, RZ, RZ, -R0 ;  /* 0x000000ffff037224 */ /* 0x000fe400078e0a00 */
[----:B------:R-:W-:Y:S02]  /*abe0*/  IMAD R0, R26, R0, R5 ;  /* 0x000000001a007224 */ /* 0x000fe400078e0205 */
[----:B--2---:R-:W-:-:S02]  /*abf0*/  IMAD R3, R3, R30, R14 ;  /* 0x0000001e03037224 */ /* 0x004fc400078e020e */
[----:B------:R-:W-:Y:S02]  /*ac00*/  @P0 IMAD R21, R15, R13, R24 ;  /* 0x0000000d0f150224 */ /* 0x000fe400078e0218 */
[----:B------:R-:W-:Y:S01]  /*ac10*/  IMAD R5, R3, R20, R12 ;  /* 0x0000001403057224 */ /* 0x000fe200078e020c */
[----:B------:R-:W-:Y:S01]  /*ac20*/  PRMT R3, R4, 0x7610, R3 ;  /* 0x0000761004037816 */ /* 0x000fe20000000003 */
[----:B------:R-:W-:-:S05]  /*ac30*/  IMAD R0, R0, R31, R21 ;  /* 0x0000001f00007224 */ /* 0x000fca00078e0215 */
[----:B------:R-:W-:Y:S02]  /*ac40*/  SEL R107, R5, R0, !P0 ;  /* 0x00000000056b7207 */ /* 0x000fe40004000000 */
[----:B------:R-:W-:-:S07]  /*ac50*/  SEL R0, R0, R5, !P0 ;  /* 0x0000000500007207 */ /* 0x000fce0004000000 */
.L_x_185:
[----:B------:R-:W-:Y:S01]  /*ac60*/  LOP3.LUT P0, RZ, R3, 0xff, RZ, 0xc0, !PT ;  /* 0x000000ff03ff7812 */ /* 0x000fe2000780c0ff */
[----:B------:R-:W-:-:S12]  /*ac70*/  IMAD.MOV.U32 R106, RZ, RZ, R0 ;  /* 0x000000ffff6a7224 */ /* 0x000fd800078e0000 */
[----:B------:R-:W-:Y:S05]  /*ac80*/  @P0 BRA `(.L_x_188) ;  /* 0xffffff6000980947 */ /* 0x000fea000383ffff */
[----:B------:R-:W-:Y:S05]  /*ac90*/  EXIT ;  /* 0x000000000000794d */ /* 0x000fea0003800000 */
.L_x_3:
[----:B0-----:R-:W-:Y:S01]  /*aca0*/  ULDC.64 UR4, c[0x0][0x650] ;  /* 0x0001940000047ab9 */ /* 0x001fe20000000a00 */
        /* <DEDUP_REMOVED lines=25> */
.L_x_190:
[--C-:B------:R-:W-:Y:S01]  /*ae40*/  SHF.R.U64 R12, R10, R14, R11.reuse ;  /* 0x0000000e0a0c7219 */ /* 0x100fe2000000120b */
[----:B------:R-:W0:Y:S01]  /*ae50*/  LDC R22, c[0x0][0x618] ;  /* 0x00018600ff167b82 */ /* 0x000e220000000800 */
[----:B------:R-:W-:Y:S01]  /*ae60*/  I2FP.F32.U32 R6, R4 ;  /* 0x0000000400067245 */ /* 0x000fe20000201000 */
[----:B------:R-:W-:Y:S01]  /*ae70*/  ULDC UR4, c[0x0][0x150] ;  /* 0x0000540000047ab9 */ /* 0x000fe20000000800 */
[----:B------:R-:W-:Y:S02]  /*ae80*/  SHF.R.U32.HI R5, RZ, R14, R11 ;  /* 0x0000000eff057219 */ /* 0x000fe4000001160b */
[----:B------:R-:W-:Y:S01]  /*ae90*/  IADD3 R9, P0, RZ, -R12, RZ ;  /* 0x8000000cff097210 */ /* 0x000fe20007f1e0ff */
[----:B------:R-:W-:Y:S01]  /*aea0*/  FMUL R11, R6, UR4 ;  /* 0x00000004060b7c20 */ /* 0x000fe20008400000 */
[----:B------:R-:W-:Y:S01]  /*aeb0*/  ULDC UR4, c[0x0][0x154] ;  /* 0x0000550000047ab9 */ /* 0x000fe20000000800 */
[----:B------:R-:W1:Y:S02]  /*aec0*/  LDC.64 R24, c[0x0][0x640] ;  /* 0x00019000ff187b82 */ /* 0x000e640000000a00 */
[----:B------:R-:W-:-:S02]  /*aed0*/  IMAD.X R5, RZ, RZ, ~R5, P0 ;  /* 0x000000ffff057224 */ /* 0x000fc400000e0e05 */
[----:B------:R-:W2:Y:S01]  /*aee0*/  F2I.U32.TRUNC.NTZ R11, R11 ;  /* 0x0000000b000b7305 */ /* 0x000ea2000020f000 */
[----:B------:R-:W-:-:S03]  /*aef0*/  IMAD.WIDE.U32 R6, R9, R20, R16 ;  /* 0x0000001409067225 */ /* 0x000fc600078e0010 */
[----:B------:R-:W3:Y:S01]  /*af00*/  LDC R13, c[0x0][0x144] ;  /* 0x00005100ff0d7b82 */ /* 0x000ee20000000800 */
[----:B------:R-:W-:-:S04]  /*af10*/  IMAD R8, R5, R20, RZ ;  /* 0x0000001405087224 */ /* 0x000fc800078e02ff */
[----:B------:R-:W-:Y:S02]  /*af20*/  IMAD R5, R9, R21, R8 ;  /* 0x0000001509057224 */ /* 0x000fe400078e0208 */
[----:B------:R-:W-:Y:S01]  /*af30*/  IMAD.MOV.U32 R8, RZ, RZ, -0x1 ;  /* 0xffffffffff087424 */ /* 0x000fe200078e00ff */
[----:B------:R-:W4:Y:S01]  /*af40*/  LDC R14, c[0x0][0x608] ;  /* 0x00018200ff0e7b82 */ /* 0x000f220000000800 */
[----:B------:R-:W-:Y:S01]  /*af50*/  IMAD.IADD R5, R7, 0x1, R5 ;  /* 0x0000000107057824 */ /* 0x000fe200078e0205 */
[----:B------:R-:W-:-:S04]  /*af60*/  I2FP.F32.U32 R7, R3 ;  /* 0x0000000300077245 */ /* 0x000fc80000201000 */
[-C--:B0-----:R-:W-:Y:S01]  /*af70*/  SHF.R.U64 R10, R6, R22.reuse, R5 ;  /* 0x00000016060a7219 */ /* 0x081fe20000001205 */
[----:B--2---:R-:W-:Y:S01]  /*af80*/  IMAD.MOV R6, RZ, RZ, -R11 ;  /* 0x000000ffff067224 */ /* 0x004fe200078e0a0b */
[----:B------:R-:W0:Y:S01]  /*af90*/  LDC R9, c[0x0][0x658] ;  /* 0x00019600ff097b82 */ /* 0x000e220000000800 */
[----:B-1----:R-:W-:Y:S01]  /*afa0*/  ISETP.NE.U32.AND P0, PT, R24, RZ, PT ;  /* 0x000000ff1800720c */ /* 0x002fe20003f05070 */
[----:B------:R-:W-:Y:S01]  /*afb0*/  FMUL R7, R7, UR4 ;  /* 0x0000000407077c20 */ /* 0x000fe20008400000 */
[----:B------:R-:W-:Y:S02]  /*afc0*/  SHF.R.U32.HI R5, RZ, R22, R5 ;  /* 0x00000016ff057219 */ /* 0x000fe40000011605 */
[----:B------:R-:W-:-:S03]  /*afd0*/  ISETP.NE.AND.EX P0, PT, R25, RZ, PT, P0 ;  /* 0x000000ff1900720c */ /* 0x000fc60003f05300 */
[----:B------:R-:W1:Y:S01]  /*afe0*/  LDC R20, c[0x0][0x148] ;  /* 0x00005200ff147b82 */ /* 0x000e620000000800 */
[----:B---3--:R-:W-:Y:S02]  /*aff0*/  IMAD R23, R13, R6, R4 ;  /* 0x000000060d177224 */ /* 0x008fe400078e0204 */
[----:B------:R-:W-:-:S05]  /*b000*/  IMAD.MOV.U32 R6, RZ, RZ, 0x1 ;  /* 0x00000001ff067424 */ /* 0x000fca00078e00ff */
[----:B------:R-:W2:Y:S01]  /*b010*/  LDC R21, c[0x0][0x600] ;  /* 0x00018000ff157b82 */ /* 0x000ea20000000800 */
[-CC-:B----4-:R-:W-:Y:S02]  /*b020*/  SHF.R.U64 R13, R10, R14.reuse, R5.reuse ;  /* 0x0000000e0a0d7219 */ /* 0x190fe40000001205 */
[----:B------:R-:W-:Y:S02]  /*b030*/  SHF.R.U32.HI R4, RZ, R14, R5 ;  /* 0x0000000eff047219 */ /* 0x000fe40000011605 */
[----:B------:R3:W4:Y:S03]  /*b040*/  F2I.U32.TRUNC.NTZ R14, R7 ;  /* 0x00000007000e7305 */ /* 0x000726000020f000 */
[----:B------:R-:W1:Y:S01]  /*b050*/  LDC R26, c[0x0][0x648] ;  /* 0x00019200ff1a7b82 */ /* 0x000e620000000800 */
[-C--:B0-----:R-:W-:Y:S02]  /*b060*/  SHF.R.U64 R15, R13, R9.reuse, R4 ;  /* 0x000000090d0f7219 */ /* 0x081fe40000001204 */
[----:B------:R-:W-:-:S02]  /*b070*/  SHF.L.U32 R8, R8, R9, RZ ;  /* 0x0000000908087219 */ /* 0x000fc400000006ff */
[-C--:B------:R-:W-:Y:S01]  /*b080*/  SHF.R.U32.HI R5, RZ, R9.reuse, R4 ;  /* 0x00000009ff057219 */ /* 0x080fe20000011604 */
[----:B------:R-:W-:Y:S01]  /*b090*/  IMAD.MOV.U32 R4, RZ, RZ, R15 ;  /* 0x000000ffff047224 */ /* 0x000fe200078e000f */
[----:B------:R-:W-:Y:S01]  /*b0a0*/  SHF.L.U32 R22, R6, R9, RZ ;  /* 0x0000000906167219 */ /* 0x000fe200000006ff */
[----:B------:R-:W0:Y:S01]  /*b0b0*/  LDC R27, c[0x0][0x638] ;  /* 0x00018e00ff1b7b82 */ /* 0x000e220000000800 */
[----:B------:R-:W-:-:S07]  /*b0c0*/  LOP3.LUT R28, RZ, R8, RZ, 0x33, !PT ;  /* 0x00000008ff1c7212 */ /* 0x000fce00078e33ff */
        /* <DEDUP_REMOVED lines=12> */
.L_x_191:
[----:B------:R-:W-:Y:S01]  /*b190*/  ISETP.NE.AND P0, PT, R2, 0x1, PT ;  /* 0x000000010200780c */ /* 0x000fe20003f05270 */
[----:B--2---:R-:W-:Y:S01]  /*b1a0*/  VIADD R7, R21, 0xffffffff ;  /* 0xffffffff15077836 */ /* 0x004fe20000000000 */
[----:B-1----:R-:W-:Y:S01]  /*b1b0*/  SHF.R.U64 R5, R4, R26, R5 ;  /* 0x0000001a04057219 */ /* 0x002fe20000001205 */
[----:B------:R-:W-:Y:S01]  /*b1c0*/  IMAD.MOV R14, RZ, RZ, -R14 ;  /* 0x000000ffff0e7224 */ /* 0x000fe200078e0a0e */
[----:B------:R-:W-:Y:S01]  /*b1d0*/  LOP3.LUT R4, R13, R28, RZ, 0xc0, !PT ;  /* 0x0000001c0d047212 */ /* 0x000fe200078ec0ff */
[----:B------:R-:W-:Y:S01]  /*b1e0*/  IMAD.MOV.U32 R8, RZ, RZ, R12 ;  /* 0x000000ffff087224 */ /* 0x000fe200078e000c */
[----:B------:R-:W-:Y:S01]  /*b1f0*/  LOP3.LUT R10, R10, R7, RZ, 0xc0, !PT ;  /* 0x000000070a0a7212 */ /* 0x000fe200078ec0ff */
[----:B------:R-:W-:Y:S02]  /*b200*/  IMAD.MOV R6, RZ, RZ, -R5 ;  /* 0x000000ffff067224 */ /* 0x000fe400078e0a05 */
[----:B------:R-:W-:-:S04]  /*b210*/  IMAD R4, R22, R5, R4 ;  /* 0x0000000516047224 */ /* 0x000fc800078e0204 */
[----:B------:R-:W-:Y:S02]  /*b220*/  @P0 IMAD R23, R20, R14, R3 ;  /* 0x0000000e14170224 */ /* 0x000fe400078e0203 */
[----:B0-----:R-:W-:Y:S02]  /*b230*/  IMAD R3, R6, R27, R15 ;  /* 0x0000001b06037224 */ /* 0x001fe400078e020f */
[----:B------:R-:W-:Y:S02]  /*b240*/  IMAD R7, R4, R29, R23 ;  /* 0x0000001d04077224 */ /* 0x000fe400078e0217 */
[----:B------:R-:W-:Y:S02]  /*b250*/  IMAD R4, R3, R21, R10 ;  /* 0x0000001503047224 */ /* 0x000fe400078e020a */
[----:B------:R-:W-:-:S03]  /*b260*/  IMAD.MOV.U32 R6, RZ, RZ, 0x1 ;  /* 0x00000001ff067424 */ /* 0x000fc600078e00ff */
[----:B------:R-:W-:Y:S02]  /*b270*/  SEL R9, R4, R7, !P0 ;  /* 0x0000000704097207 */ /* 0x000fe40004000000 */
[----:B------:R-:W-:-:S07]  /*b280*/  SEL R7, R7, R4, !P0 ;  /* 0x0000000407077207 */ /* 0x000fce0004000000 */
.L_x_189:
[----:B------:R-:W-:-:S08]  /*b290*/  NOP ;  /* 0x0000000000007918 */ /* 0x000fd00000000000 */
[----:B------:R-:W0:-:S00]  /*b2a0*/  USETMAXREG.DEALLOC.CTAPOOL 0x28 ;  /* 0x00000028000079c8 */ /* 0x000e0000080e0500 */
[----:B0-----:R-:W-:-:S13]  /*b2b0*/  ISETP.NE.AND P0, PT, R0, RZ, PT ;  /* 0x000000ff0000720c */ /* 0x001fda0003f05270 */
[----:B------:R-:W-:Y:S05]  /*b2c0*/  @P0 EXIT ;  /* 0x000000000000094d */ /* 0x000fea0003800000 */
[----:B------:R-:W-:Y:S01]  /*b2d0*/  LOP3.LUT P0, RZ, R6, 0xff, RZ, 0xc0, !PT ;  /* 0x000000ff06ff7812 */ /* 0x000fe2000780c0ff */
[----:B------:R-:W-:Y:S02]  /*b2e0*/  IMAD.MOV.U32 R3, RZ, RZ, 0x1 ;  /* 0x00000001ff037424 */ /* 0x000fe400078e00ff */
[----:B------:R-:W-:-:S10]  /*b2f0*/  IMAD.MOV.U32 R0, RZ, RZ, RZ ;  /* 0x000000ffff007224 */ /* 0x000fd400078e00ff */
[----:B------:R-:W-:Y:S05]  /*b300*/  @!P0 BRA `(.L_x_192) ;  /* 0x0000000c00648947 */ /* 0x000fea0003800000 */
[----:B------:R-:W0:Y:S01]  /*b310*/  LDC R0, c[0x0][0x28c] ;  /* 0x0000a300ff007b82 */ /* 0x000e220000000800 */
[----:B------:R-:W-:Y:S01]  /*b320*/  ULDC UR5, c[0x0][0x658] ;  /* 0x0001960000057ab9 */ /* 0x000fe20000000800 */
[----:B------:R-:W-:Y:S01]  /*b330*/  UMOV UR7, 0xffffffff ;  /* 0xffffffff00077882 */ /* 0x000fe20000000000 */
[----:B------:R-:W-:Y:S01]  /*b340*/  ULDC UR6, c[0x0][0xc] ;  /* 0x0000030000067ab9 */ /* 0x000fe20000000800 */
[----:B------:R-:W-:Y:S01]  /*b350*/  USHF.L.U32 UR9, UR7, UR5, URZ ;  /* 0x0000000507097299 */ /* 0x000fe2000800063f */
[C---:B------:R-:W-:Y:S01]  /*b360*/  LOP3.LUT P2, RZ, R18.reuse, 0x7f, RZ, 0xc0, !PT ;  /* 0x0000007f12ff7812 */ /* 0x040fe2000784c0ff */
[----:B------:R-:W-:Y:S01]  /*b370*/  UMOV UR8, 0x1 ;  /* 0x0000000100087882 */ /* 0x000fe20000000000 */
[----:B------:R-:W-:Y:S01]  /*b380*/  ULDC UR7, c[0x0][0x10] ;  /* 0x0000040000077ab9 */ /* 0x000fe20000000800 */
[----:B------:R-:W-:Y:S01]  /*b390*/  LOP3.LUT P0, RZ, R18, 0x1f, RZ, 0xc0, !PT ;  /* 0x0000001f12ff7812 */ /* 0x000fe2000780c0ff */
[----:B------:R-:W-:Y:S01]  /*b3a0*/  UIMAD.WIDE.U32 UR6, UR6, UR7, URZ ;  /* 0x00000007060672a5 */ /* 0x000fe2000f8e003f */
[----:B------:R-:W-:Y:S01]  /*b3b0*/  BSSY B0, `(.L_x_192) ;  /* 0x00000ce000007945 */ /* 0x000fe20003800000 */
[----:B------:R-:W-:Y:S01]  /*b3c0*/  USHF.L.U32 UR5, UR8, UR5, URZ ;  /* 0x0000000508057299 */ /* 0x000fe2000800063f */
[----:B------:R-:W-:Y:S01]  /*b3d0*/  IMAD.MOV.U32 R11, RZ, RZ, 0x1 ;  /* 0x00000001ff0b7424 */ /* 0x000fe200078e00ff */
[----:B------:R-:W-:Y:S01]  /*b3e0*/  LOP3.LUT R18, R19, 0x2, RZ, 0xfc, !PT ;  /* 0x0000000213127812 */ /* 0x000fe200078efcff */
[----:B------:R-:W-:Y:S01]  /*b3f0*/  ULDC UR8, c[0x0][0x14] ;  /* 0x0000050000087ab9 */ /* 0x000fe20000000800 */
[----:B------:R-:W-:Y:S01]  /*b400*/  PLOP3.LUT P0, PT, P0, P2, PT, 0x8a, 0x0 ;  /* 0x000000000000781c */ /* 0x000fe20000705172 */
[----:B------:R-:W-:-:S02]  /*b410*/  UIMAD.WIDE.U32 UR30, UR6, UR8, URZ ;  /* 0x00000008061e72a5 */ /* 0x000fc4000f8e003f */
[----:B------:R-:W-:Y:S01]  /*b420*/  UIMAD UR7, UR7, UR8, URZ ;  /* 0x00000008070772a4 */ /* 0x000fe2000f8e023f */
[----:B------:R-:W-:Y:S01]  /*b430*/  ULDC UR4, c[0x0][0x600] ;  /* 0x0001800000047ab9 */ /* 0x000fe20000000800 */
[----:B------:R-:W-:Y:S02]  /*b440*/  ULOP3.LUT UR6, URZ, UR9, URZ, 0x33, !UPT ;  /* 0x000000093f067292 */ /* 0x000fe4000f8e333f */
[----:B------:R-:W-:Y:S01]  /*b450*/  UIADD3 UR4, UR4, -0x1, URZ ;  /* 0xffffffff04047890 */ /* 0x000fe2000fffe03f */
[----:B0-----:R-:W-:Y:S01]  /*b460*/  VIADD R0, R0, 0x7f ;  /* 0x0000007f00007836 */ /* 0x001fe20000000000 */
[----:B------:R-:W-:Y:S01]  /*b470*/  UIADD3 UR7, UR31, UR7, URZ ;  /* 0x000000071f077290 */ /* 0x000fe2000fffe03f */
[----:B------:R-:W-:-:S03]  /*b480*/  ULDC.64 UR38, c[0x0][0x198] ;  /* 0x0000660000267ab9 */ /* 0x000fc60000000a00 */
[----:B------:R-:W-:-:S04]  /*b490*/  SHF.R.S32.HI R3, RZ, 0x1f, R0 ;  /* 0x0000001fff037819 */ /* 0x000fc80000011400 */
[----:B------:R-:W-:Y:S01]  /*b4a0*/  LEA.HI R3, R3, R0, RZ, 0x7 ;  /* 0x0000000003037211 */ /* 0x000fe200078f38ff */
[----:B------:R-:W-:-:S03]  /*b4b0*/  IMAD.MOV.U32 R0, RZ, RZ, RZ ;  /* 0x000000ffff007224 */ /* 0x000fc600078e00ff */
[----:B------:R-:W-:Y:S01]  /*b4c0*/  SHF.R.S32.HI R13, RZ, 0x7, R3 ;  /* 0x00000007ff0d7819 */ /* 0x000fe20000011403 */
[----:B------:R-:W-:-:S04]  /*b4d0*/  IMAD.MOV.U32 R3, RZ, RZ, 0x1 ;  /* 0x00000001ff037424 */ /* 0x000fc800078e00ff */
[----:B------:R-:W-:-:S07]  /*b4e0*/  VIADD R10, R13, 0x1 ;  /* 0x000000010d0a7836 */ /* 0x000fce0000000000 */
.L_x_204:
[----:B------:R-:W-:-:S03]  /*b4f0*/  UMOV UR8, 0xffffffff ;  /* 0xffffffff00087882 */ /* 0x000fc60000000000 */
[----:B------:R-:W-:Y:S05]  /*b500*/  BRA.DIV UR8, `(.L_x_193) ;  /* 0x0000000e08887947 */ /* 0x000fea000b800000 */
[----:B------:R-:W-:-:S13]  /*b510*/  ELECT P6, URZ, PT ;  /* 0x00000000003f782f */ /* 0x000fda00038c0000 */
.L_x_213:
[----:B------:R-:W0:Y:S01]  /*b520*/  LDC R4, c[0x0][0x28c] ;  /* 0x0000a300ff047b82 */ /* 0x000e220000000800 */
[----:B------:R-:W-:Y:S01]  /*b530*/  BSSY B1, `(.L_x_194) ;  /* 0x0000043000017945 */ /* 0x000fe20003800000 */
[----:B0-----:R-:W-:-:S13]  /*b540*/  ISETP.LT.OR P6, PT, R4, 0x1, !P6 ;  /* 0x000000010400780c */ /* 0x001fda00077c1670 */
[----:B------:R-:W-:Y:S05]  /*b550*/  @P6 BRA `(.L_x_195) ;  /* 0x0000000400006947 */ /* 0x000fea0003800000 */
[----:B------:R-:W-:Y:S02]  /*b560*/  IMAD.SHL.U32 R14, R7, 0x100, RZ ;  /* 0x00000100070e7824 */ /* 0x000fe400078e00ff */
[----:B------:R-:W-:Y:S02]  /*b570*/  IMAD R15, R9, 0x50, RZ ;  /* 0x00000050090f7824 */ /* 0x000fe400078e02ff */
[----:B------:R-:W-:Y:S02]  /*b580*/  IMAD.MOV.U32 R20, RZ, RZ, RZ ;  /* 0x000000ffff147224 */ /* 0x000fe400078e00ff */
[----:B------:R-:W-:Y:S02]  /*b590*/  IMAD.MOV.U32 R4, RZ, RZ, R10 ;  /* 0x000000ffff047224 */ /* 0x000fe400078e000a */
[----:B------:R-:W-:Y:S02]  /*b5a0*/  IMAD.MOV.U32 R5, RZ, RZ, R3 ;  /* 0x000000ffff057224 */ /* 0x000fe400078e0003 */
[----:B------:R-:W-:-:S07]  /*b5b0*/  IMAD.MOV.U32 R6, RZ, RZ, R0 ;  /* 0x000000ffff067224 */ /* 0x000fce00078e0000 */
.L_x_199:
[----:B------:R-:W0:Y:S01]  /*b5c0*/  S2R R12, SR_CgaCtaId ;  /* 0x00000000000c7919 */ /* 0x000e220000008800 */
[----:B------:R-:W-:Y:S01]  /*b5d0*/  MOV R7, 0x400 ;  /* 0x0000040000077802 */ /* 0x000fe20000000f00 */
[----:B------:R-:W1:Y:S03]  /*b5e0*/  @!P2 LDC R9, c[0x0][0x500] ;  /* 0x00014000ff09ab82 */ /* 0x000e660000000800 */
[----:B0-----:R-:W-:Y:S02]  /*b5f0*/  LEA R21, R12, R7, 0x18 ;  /* 0x000000070c157211 */ /* 0x001fe400078ec0ff */
[----:B------:R-:W-:-:S03]  /*b600*/  SHF.L.U32 R7, R5, 0x1f, RZ ;  /* 0x0000001f05077819 */ /* 0x000fc600000006ff */
[----:B------:R-:W-:-:S04]  /*b610*/  IMAD R12, R6, 0x8, R21 ;  /* 0x00000008060c7824 */ /* 0x000fc800078e0215 */
[----:B------:R-:W0:Y:S02]  /*b620*/  SYNCS.PHASECHK.TRANS64.TRYWAIT P1, [R12+URZ+0x10], R7 ;  /* 0x000010070c0075a7 */ /* 0x000e24000802017f */
[----:B01----:R-:W-:Y:S05]  /*b630*/  @!P1 BRA `(.L_x_196) ;  /* 0x0000000c005c9947 */ /* 0x003fea0003800000 */
.L_x_214:
[----:B0-----:R-:W-:Y:S01]  /*b640*/  PRMT R7, R18, 0x9910, RZ ;  /* 0x0000991012077816 */ /* 0x001fe200000000ff */
[----:B------:R0:W-:Y:S03]  /*b650*/  @!P2 SYNCS.ARRIVE.TRANS64 RZ, [R12+URZ], R9 ;  /* 0x000000090cffa9a7 */ /* 0x0001e6000800003f */
[----:B------:R-:W-:-:S13]  /*b660*/  ISETP.NE.AND P1, PT, R7, 0x2, PT ;  /* 0x000000020700780c */ /* 0x000fda0003f25270 */
[----:B0-----:R-:W-:Y:S05]  /*b670*/  @P1 BRA `(.L_x_197) ;  /* 0x0000000000041947 */ /* 0x001fea0003800000 */
[----:B------:R-:W-:Y:S01]  /*b680*/  BPT.TRAP 0x1 ;  /* 0x000000040000795c */ /* 0x000fe20000300000 */
.L_x_197:
[----:B------:R-:W-:Y:S05]  /*b690*/  @P0 BRA `(.L_x_198) ;  /* 0x0000000000040947 */ /* 0x000fea0003800000 */
[----:B------:R-:W-:Y:S01]  /*b6a0*/  BPT.TRAP 0x1 ;  /* 0x000000040000795c */ /* 0x000fe20000300000 */
.L_x_198:
[--C-:B------:R-:W-:Y:S01]  /*b6b0*/  IMAD R7, R6, 0x10000, R21.reuse ;  /* 0x0001000006077824 */ /* 0x100fe200078e0215 */
[----:B------:R-:W-:Y:S01]  /*b6c0*/  R2UR UR34, R20 ;  /* 0x00000000142272ca */ /* 0x000fe200000e0000 */
[----:B------:R-:W-:Y:S01]  /*b6d0*/  IMAD R21, R6, 0x5000, R21 ;  /* 0x0000500006157824 */ /* 0x000fe200078e0215 */
[----:B------:R-:W-:Y:S01]  /*b6e0*/  R2UR UR33, R12 ;  /* 0x000000000c2172ca */ /* 0x000fe200000e0000 */
[----:B------:R-:W-:Y:S01]  /*b6f0*/  VIADD R4, R4, 0xffffffff ;  /* 0xffffffff04047836 */ /* 0x000fe20000000000 */
[----:B------:R-:W-:Y:S01]  /*b700*/  R2UR UR24, R7 ;  /* 0x00000000071872ca */ /* 0x000fe200000e0000 */
[----:B------:R-:W-:Y:S01]  /*b710*/  UIADD3 UR14, UP0, UR38, 0xf0, URZ ;  /* 0x000000f0260e7890 */ /* 0x000fe2000ff1e03f */
[----:B------:R-:W-:Y:S01]  /*b720*/  R2UR UR8, R21 ;  /* 0x00000000150872ca */ /* 0x000fe200000e0000 */
[----:B------:R-:W-:Y:S01]  /*b730*/  UIADD3 UR40, UP1, UR38, 0x1f0, URZ ;  /* 0x000001f026287890 */ /* 0x000fe2000ff3e03f */
[----:B------:R-:W-:Y:S01]  /*b740*/  R2UR UR36, R8 ;  /* 0x00000000082472ca */ /* 0x000fe200000e0000 */
[----:B------:R-:W-:Y:S01]  /*b750*/  UIADD3.X UR15, URZ, UR39, URZ, UP0, !UPT ;  /* 0x000000273f0f7290 */ /* 0x000fe200087fe43f */
[----:B------:R-:W-:Y:S01]  /*b760*/  R2UR UR35, R14 ;  /* 0x000000000e2372ca */ /* 0x000fe200000e0000 */
[----:B------:R-:W-:Y:S01]  /*b770*/  UIADD3.X UR41, URZ, UR39, URZ, UP1, !UPT ;  /* 0x000000273f297290 */ /* 0x000fe20008ffe43f */
[----:B------:R-:W-:Y:S01]  /*b780*/  R2UR UR19, R15 ;  /* 0x000000000f1372ca */ /* 0x000fe200000e0000 */
[----:B------:R-:W-:Y:S01]  /*b790*/  UIADD3 UR26, UR34, 0x40, URZ ;  /* 0x00000040221a7890 */ /* 0x000fe2000fffe03f */
[----:B------:R-:W-:Y:S01]  /*b7a0*/  ISETP.GT.AND P3, PT, R4, 0x1, PT ;  /* 0x000000010400780c */ /* 0x000fe20003f64270 */
[----:B------:R-:W-:Y:S01]  /*b7b0*/  VIADD R6, R6, 0x1 ;  /* 0x0000000106067836 */ /* 0x000fe20000000000 */
[----:B------:R-:W-:Y:S01]  /*b7c0*/  UMOV UR22, 0x0 ;  /* 0x0000000000167882 */ /* 0x000fe20000000000 */
[----:B------:R-:W-:Y:S01]  /*b7d0*/  UIADD3 UR32, UR24, 0x100, URZ ;  /* 0x0000010018207890 */ /* 0x000fe2000fffe03f */
[----:B------:R-:W-:Y:S01]  /*b7e0*/  VIADD R20, R20, 0x80 ;  /* 0x0000008014147836 */ /* 0x000fe20000000000 */
[----:B------:R-:W-:Y:S01]  /*b7f0*/  UIADD3 UR24, UR24, 0x8100, URZ ;  /* 0x0000810018187890 */ /* 0x000fe2000fffe03f */
[----:B------:R-:W-:Y:S01]  /*b800*/  ISETP.NE.AND P1, PT, R6, 0x2, PT ;  /* 0x000000020600780c */ /* 0x000fe20003f25270 */
[----:B------:R-:W-:-:S02]  /*b810*/  UIADD3 UR16, UR8, 0x20100, URZ ;  /* 0x0002010008107890 */ /* 0x000fc4000fffe03f */
[----:B------:R-:W-:Y:S01]  /*b820*/  UIADD3 UR8, UR8, 0x22900, URZ ;  /* 0x0002290008087890 */ /* 0x000fe2000fffe03f */
[----:B------:R-:W-:Y:S01]  /*b830*/  SEL R12, RZ, 0x1, P1 ;  /* 0x00000001ff0c7807 */ /* 0x000fe20000800000 */
[----:B------:R-:W-:Y:S01]  /*b840*/  UMOV UR23, 0x10000000 ;  /* 0x1000000000177882 */ /* 0x000fe20000000000 */
[----:B------:R-:W-:Y:S01]  /*b850*/  UMOV UR25, UR33 ;  /* 0x0000002100197c82 */ /* 0x000fe20008000000 */
[----:B------:R-:W-:Y:S01]  /*b860*/  UMOV UR28, UR36 ;  /* 0x00000024001c7c82 */ /* 0x000fe20008000000 */
[----:B------:R-:W-:Y:S01]  /*b870*/  UMOV UR27, UR35 ;  /* 0x00000023001b7c82 */ /* 0x000fe20008000000 */
[----:B------:R-:W-:Y:S01]  /*b880*/  UMOV UR17, UR33 ;  /* 0x0000002100117c82 */ /* 0x000fe20008000000 */
[----:B------:R-:W-:Y:S01]  /*b890*/  UMOV UR18, UR34 ;  /* 0x0000002200127c82 */ /* 0x000fe20008000000 */
[----:B------:R-:W-:Y:S01]  /*b8a0*/  UMOV UR20, UR36 ;  /* 0x0000002400147c82 */ /* 0x000fe20008000000 */
[----:B------:R0:W-:Y:S01]  /*b8b0*/  UTMALDG.3D [UR32], [UR14], desc[UR22] ;  /* 0x000016200e0075b4 */ /* 0x0001e20008011000 */
[----:B------:R-:W-:Y:S01]  /*b8c0*/  UMOV UR9, UR33 ;  /* 0x0000002100097c82 */ /* 0x000fe20008000000 */
[----:B------:R-:W-:Y:S01]  /*b8d0*/  UMOV UR11, UR19 ;  /* 0x00000013000b7c82 */ /* 0x000fe20008000000 */
[----:B------:R-:W-:Y:S01]  /*b8e0*/  UMOV UR12, UR36 ;  /* 0x00000024000c7c82 */ /* 0x000fe20008000000 */
[----:B------:R-:W-:Y:S01]  /*b8f0*/  UMOV UR10, UR26 ;  /* 0x0000001a000a7c82 */ /* 0x000fe20008000000 */
[----:B------:R-:W-:-:S02]  /*b900*/  LOP3.LUT R5, R5, R12, RZ, 0x3c, !PT ;  /* 0x0000000c05057212 */ /* 0x000fc400078e3cff */
[----:B------:R-:W-:Y:S01]  /*b910*/  SEL R6, R6, RZ, P1 ;  /* 0x000000ff06067207 */ /* 0x000fe20000800000 */
[----:B------:R0:W-:Y:S01]  /*b920*/  UTMALDG.3D [UR24], [UR14], desc[UR22] ;  /* 0x000016180e0075b4 */ /* 0x0001e20008011000 */
[----:B------:R0:W-:Y:S01]  /*b930*/  UTMALDG.3D [UR16], [UR40], desc[UR22] ;  /* 0x00001610280075b4 */ /* 0x0001e20008011000 */
[----:B------:R0:W-:Y:S02]  /*b940*/  UTMALDG.3D [UR8], [UR40], desc[UR22] ;  /* 0x00001608280075b4 */ /* 0x0001e40008011000 */
[----:B0-----:R-:W-:Y:S05]  /*b950*/  @P3 BRA `(.L_x_199) ;  /* 0xfffffffc00183947 */ /* 0x001fea000383ffff */
.L_x_195:
[----:B------:R-:W-:Y:S05]  /*b960*/  BSYNC B1 ;  /* 0x0000000000017941 */ /* 0x000fea0003800000 */
.L_x_194:
[----:B------:R-:W-:Y:S01]  /*b970*/  LOP3.LUT P3, RZ, R11, 0xff, RZ, 0xc0, !PT ;  /* 0x000000ff0bff7812 */ /* 0x000fe2000786c0ff */
[----:B------:R-:W-:Y:S01]  /*b980*/  IMAD.IADD R0, R13, 0x1, R0 ;  /* 0x000000010d007824 */ /* 0x000fe200078e0200 */
[----:B------:R-:W-:Y:S01]  /*b990*/  IADD3 R16, P4, R16, UR30, RZ ;  /* 0x0000001e10107c10 */ /* 0x000fe2000ff9e0ff */
[----:B------:R-:W-:Y:S01]  /*b9a0*/  ULDC.64 UR8, c[0x0][0x650] ;  /* 0x0001940000087ab9 */ /* 0x000fe20000000a00 */
[----:B------:R-:W-:Y:S01]  /*b9b0*/  BSSY B1, `(.L_x_200) ;  /* 0x000006b000017945 */ /* 0x000fe20003800000 */
[----:B------:R-:W-:Y:S01]  /*b9c0*/  IMAD.MOV.U32 R7, RZ, RZ, -0x1 ;  /* 0xffffffffff077424 */ /* 0x000fe200078e00ff */
[----:B------:R-:W-:Y:S01]  /*b9d0*/  SHF.R.U32.HI R4, RZ, 0x1, R0 ;  /* 0x00000001ff047819 */ /* 0x000fe20000011600 */
[----:B------:R-:W-:Y:S01]  /*b9e0*/  IMAD.MOV.U32 R9, RZ, RZ, -0x1 ;  /* 0xffffffffff097424 */ /* 0x000fe200078e00ff */
[----:B------:R-:W-:Y:S01]  /*b9f0*/  ISETP.GT.U32.AND P1, PT, R0, 0x1, PT ;  /* 0x000000010000780c */ /* 0x000fe20003f24070 */
[----:B------:R-:W-:Y:S01]  /*ba00*/  IMAD.MOV.U32 R8, RZ, RZ, -0x1 ;  /* 0xffffffffff087424 */ /* 0x000fe200078e00ff */
[----:B------:R-:W-:-:S02]  /*ba10*/  LOP3.LUT R4, R4, 0x1, RZ, 0xc0, !PT ;  /* 0x0000000104047812 */ /* 0x000fc400078ec0ff */
[----:B------:R-:W-:Y:S01]  /*ba20*/  ISETP.LT.U32.AND P1, PT, R13, 0x2, P1 ;  /* 0x000000020d00780c */ /* 0x000fe20000f21070 */
[----:B------:R-:W0:Y:S01]  /*ba30*/  @P3 S2R R6, SR_CgaCtaId ;  /* 0x0000000000063919 */ /* 0x000e220000008800 */
[----:B------:R-:W-:Y:S02]  /*ba40*/  @P3 MOV R5, 0x400 ;  /* 0x0000040000053802 */ /* 0x000fe40000000f00 */
[----:B------:R-:W-:Y:S02]  /*ba50*/  IADD3.X R17, R17, UR7, RZ, P4, !PT ;  /* 0x0000000711117c10 */ /* 0x000fe4000a7fe4ff */
[----:B------:R-:W-:Y:S02]  /*ba60*/  ISETP.GE.U32.AND P4, PT, R16, UR8, PT ;  /* 0x0000000810007c0c */ /* 0x000fe4000bf86070 */
[----:B------:R-:W-:Y:S02]  /*ba70*/  LOP3.LUT R0, R0, 0x1, RZ, 0xc0, !PT ;  /* 0x0000000100007812 */ /* 0x000fe400078ec0ff */
[----:B------:R-:W-:-:S02]  /*ba80*/  PRMT R11, RZ, 0x7610, R11 ;  /* 0x00007610ff0b7816 */ /* 0x000fc4000000000b */
[----:B0-----:R-:W-:-:S04]  /*ba90*/  @P3 LEA R5, R6, R5, 0x18 ;  /* 0x0000000506053211 */ /* 0x001fc800078ec0ff */
[----:B------:R0:W-:Y:S01]  /*baa0*/  @P3 SYNCS.ARRIVE.TRANS64.A1T0 RZ, [R5+URZ+0x38], RZ ;  /* 0x000038ff05ff39a7 */ /* 0x0001e2000810003f */
[----:B------:R-:W-:Y:S02]  /*bab0*/  ISETP.NE.U32.AND P3, PT, R4, 0x1, PT ;  /* 0x000000010400780c */ /* 0x000fe40003f65070 */
[----:B------:R-:W-:Y:S02]  /*bac0*/  SEL R4, RZ, 0x1, !P1 ;  /* 0x00000001ff047807 */ /* 0x000fe40004800000 */
[----:B------:R-:W-:Y:S02]  /*bad0*/  ISETP.GE.U32.AND.EX P1, PT, R17, UR9, PT, P4 ;  /* 0x0000000911007c0c */ /* 0x000fe4000bf26140 */
[----:B------:R-:W-:-:S04]  /*bae0*/  ISETP.GT.U32.AND P3, PT, R13, 0x1, !P3 ;  /* 0x000000010d00780c */ /* 0x000fc80005f64070 */
[----:B0-----:R-:W-:-:S04]  /*baf0*/  SEL R5, RZ, 0x1, !P3 ;  /* 0x00000001ff057807 */ /* 0x001fc80005800000 */
[--C-:B------:R-:W-:Y:S02]  /*bb00*/  LOP3.LUT R3, R5, R3, R4.reuse, 0x96, !PT ;  /* 0x0000000305037212 */ /* 0x100fe400078e9604 */
[----:B------:R-:W-:Y:S01]  /*bb10*/  PRMT R4, RZ, 0x7610, R4 ;  /* 0x00007610ff047816 */ /* 0x000fe20000000004 */
[----:B------:R-:W-:Y:S06]  /*bb20*/  @P1 BRA `(.L_x_201) ;  /* 0x00000004004c1947 */ /* 0x000fec0003800000 */
[----:B------:R-:W-:Y:S01]  /*bb30*/  ULDC.64 UR8, c[0x0][0x628] ;  /* 0x00018a0000087ab9 */ /* 0x000fe20000000a00 */
[----:B------:R-:W0:Y:S01]  /*bb40*/  S2R R14, SR_CTAID.X ;  /* 0x00000000000e7919 */ /* 0x000e220000002500 */
[----:B------:R-:W-:Y:S01]  /*bb50*/  ISETP.NE.U32.AND P1, PT, RZ, UR8, PT ;  /* 0x00000008ff007c0c */ /* 0x000fe2000bf25070 */
[----:B------:R-:W-:Y:S01]  /*bb60*/  ULDC UR11, c[0x0][0x630] ;  /* 0x00018c00000b7ab9 */ /* 0x000fe20000000800 */
[----:B------:R-:W-:Y:S01]  /*bb70*/  IMAD.MOV.U32 R4, RZ, RZ, R16 ;  /* 0x000000ffff047224 */ /* 0x000fe200078e0010 */
[----:B------:R-:W1:Y:S01]  /*bb80*/  S2R R12, SR_CTAID.Y ;  /* 0x00000000000c7919 */ /* 0x000e620000002600 */
[----:B------:R-:W-:Y:S01]  /*bb90*/  ISETP.NE.AND.EX P1, PT, RZ, UR9, PT, P1 ;  /* 0x00000009ff007c0c */ /* 0x000fe2000bf25310 */
[----:B------:R-:W-:-:S12]  /*bba0*/  IMAD.MOV.U32 R5, RZ, RZ, R17 ;  /* 0x000000ffff057224 */ /* 0x000fd800078e0011 */
[----:B------:R-:W-:Y:S05]  /*bbb0*/  @!P1 BRA `(.L_x_202) ;  /* 0x0000000000289947 */ /* 0x000fea0003800000 */
[----:B------:R-:W-:Y:S02]  /*bbc0*/  ULDC UR10, c[0x0][0x634] ;  /* 0x00018d00000a7ab9 */ /* 0x000fe40000000800 */
[----:B------:R-:W-:-:S05]  /*bbd0*/  IADD3 R9, P1, R16, UR10, RZ ;  /* 0x0000000a10097c10 */ /* 0x000fca000ff3e0ff */
[----:B------:R-:W-:-:S04]  /*bbe0*/  IMAD.X R15, RZ, RZ, R17, P1 ;  /* 0x000000ffff0f7224 */ /* 0x000fc800008e0611 */
[----:B------:R-:W-:-:S04]  /*bbf0*/  IMAD.WIDE.U32 R6, R15, UR8, RZ ;  /* 0x000000080f067c25 */ /* 0x000fc8000f8e00ff */
[----:B------:R-:W-:-:S04]  /*bc00*/  IMAD.WIDE.U32 R6, P1, R9, UR9, R6 ;  /* 0x0000000909067c25 */ /* 0x000fc8000f820006 */
[----:B------:R-:W-:-:S04]  /*bc10*/  IMAD.WIDE.U32 R8, R9, UR8, RZ ;  /* 0x0000000809087c25 */ /* 0x000fc8000f8e00ff */
[----:B------:R-:W-:Y:S01]  /*bc20*/  IMAD.X R5, RZ, RZ, RZ, P1 ;  /* 0x000000ffff057224 */ /* 0x000fe200008e06ff */
[----:B------:R-:W-:Y:S01]  /*bc30*/  IADD3 RZ, P1, R9, R6, RZ ;  /* 0x0000000609ff7210 */ /* 0x000fe20007f3e0ff */
[----:B------:R-:W-:-:S04]  /*bc40*/  IMAD.MOV.U32 R4, RZ, RZ, R7 ;  /* 0x000000ffff047224 */ /* 0x000fc800078e0007 */
[----:B------:R-:W-:-:S08]  /*bc50*/  IMAD.WIDE.U32.X R4, R15, UR9, R4, P1 ;  /* 0x000000090f047c25 */ /* 0x000fd000088e0404 */
.L_x_202:
[--C-:B------:R-:W-:Y:S01]  /*bc60*/  SHF.R.U64 R8, R4, UR11, R5.reuse ;  /* 0x0000000b04087c19 */ /* 0x100fe20008001205 */
[----:B------:R-:W-:Y:S01]  /*bc70*/  ULDC.64 UR8, c[0x0][0x620] ;  /* 0x0001880000087ab9 */ /* 0x000fe20000000a00 */
[----:B------:R-:W-:Y:S01]  /*bc80*/  SHF.R.U32.HI R4, RZ, UR11, R5 ;  /* 0x0000000bff047c19 */ /* 0x000fe20008011605 */
[----:B------:R-:W2:Y:S01]  /*bc90*/  LDC R25, c[0x0][0x144] ;  /* 0x00005100ff197b82 */ /* 0x000ea20000000800 */
[----:B------:R-:W-:Y:S01]  /*bca0*/  IADD3 R7, P1, RZ, -R8, RZ ;  /* 0x80000008ff077210 */ /* 0x000fe20007f3e0ff */
[----:B------:R-:W-:Y:S01]  /*bcb0*/  ULDC.64 UR12, c[0x0][0x640] ;  /* 0x00019000000c7ab9 */ /* 0x000fe20000000a00 */
[----:B0-----:R-:W-:Y:S01]  /*bcc0*/  I2FP.F32.U32 R9, R14 ;  /* 0x0000000e00097245 */ /* 0x001fe20000201000 */
[----:B------:R-:W-:Y:S02]  /*bcd0*/  ULDC UR10, c[0x0][0x608] ;  /* 0x00018200000a7ab9 */ /* 0x000fe40000000800 */
[----:B------:R-:W-:Y:S01]  /*bce0*/  IMAD.X R4, RZ, RZ, ~R4, P1 ;  /* 0x000000ffff047224 */ /* 0x000fe200008e0e04 */
[----:B------:R-:W-:Y:S01]  /*bcf0*/  ISETP.NE.U32.AND P1, PT, RZ, UR12, PT ;  /* 0x0000000cff007c0c */ /* 0x000fe2000bf25070 */
[----:B------:R-:W0:Y:S02]  /*bd00*/  LDC R21, c[0x0][0x148] ;  /* 0x00005200ff157b82 */ /* 0x000e240000000800 */
[----:B------:R-:W-:Y:S01]  /*bd10*/  IMAD R6, R4, UR8, RZ ;  /* 0x0000000804067c24 */ /* 0x000fe2000f8e02ff */
[----:B------:R-:W-:Y:S01]  /*bd20*/  ISETP.NE.AND.EX P1, PT, RZ, UR13, PT, P1 ;  /* 0x0000000dff007c0c */ /* 0x000fe2000bf25310 */
[----:B------:R-:W-:Y:S01]  /*bd30*/  IMAD.WIDE.U32 R4, R7, UR8, R16 ;  /* 0x0000000807047c25 */ /* 0x000fe2000f8e0010 */
[----:B------:R-:W-:-:S03]  /*bd40*/  ULDC UR8, c[0x0][0x150] ;  /* 0x0000540000087ab9 */ /* 0x000fc60000000800 */
[----:B------:R-:W-:Y:S02]  /*bd50*/  IMAD R7, R7, UR9, R6 ;  /* 0x0000000907077c24 */ /* 0x000fe4000f8e0206 */
[----:B------:R-:W-:Y:S01]  /*bd60*/  FMUL R6, R9, UR8 ;  /* 0x0000000809067c20 */ /* 0x000fe20008400000 */
[----:B------:R-:W-:Y:S01]  /*bd70*/  ULDC UR8, c[0x0][0x618] ;  /* 0x0001860000087ab9 */ /* 0x000fe20000000800 */
[----:B------:R-:W-:Y:S01]  /*bd80*/  ULDC UR9, c[0x0][0x154] ;  /* 0x0000550000097ab9 */ /* 0x000fe20000000800 */
[----:B------:R-:W-:-:S03]  /*bd90*/  IMAD.IADD R5, R5, 0x1, R7 ;  /* 0x0000000105057824 */ /* 0x000fc600078e0207 */
[----:B------:R-:W3:Y:S02]  /*bda0*/  F2I.U32.TRUNC.NTZ R6, R6 ;  /* 0x0000000600067305 */ /* 0x000ee4000020f000 */
[----:B------:R-:W-:Y:S02]  /*bdb0*/  SHF.R.U64 R9, R4, UR8, R5 ;  /* 0x0000000804097c19 */ /* 0x000fe40008001205 */
[----:B-1----:R-:W-:-:S05]  /*bdc0*/  I2FP.F32.U32 R4, R12 ;  /* 0x0000000c00047245 */ /* 0x002fca0000201000 */
[----:B------:R-:W-:Y:S01]  /*bdd0*/  FMUL R22, R4, UR9 ;  /* 0x0000000904167c20 */ /* 0x000fe20008400000 */
[----:B------:R-:W-:Y:S01]  /*bde0*/  SHF.R.U32.HI R4, RZ, UR8, R5 ;  /* 0x00000008ff047c19 */ /* 0x000fe20008011605 */
[----:B------:R-:W-:-:S03]  /*bdf0*/  ULDC UR8, c[0x0][0x658] ;  /* 0x0001960000087ab9 */ /* 0x000fc60000000800 */
[--C-:B------:R-:W-:Y:S01]  /*be00*/  SHF.R.U64 R20, R9, UR10, R4.reuse ;  /* 0x0000000a09147c19 */ /* 0x100fe20008001204 */
[----:B------:R-:W1:Y:S01]  /*be10*/  F2I.U32.TRUNC.NTZ R22, R22 ;  /* 0x0000001600167305 */ /* 0x000e62000020f000 */
[----:B------:R-:W-:Y:S01]  /*be20*/  SHF.R.U32.HI R5, RZ, UR10, R4 ;  /* 0x0000000aff057c19 */ /* 0x000fe20008011604 */
[----:B---3--:R-:W-:-:S03]  /*be30*/  IMAD.MOV R6, RZ, RZ, -R6 ;  /* 0x000000ffff067224 */ /* 0x008fc600078e0a06 */
[--C-:B------:R-:W-:Y:S01]  /*be40*/  SHF.R.U64 R15, R20, UR8, R5.reuse ;  /* 0x00000008140f7c19 */ /* 0x100fe20008001205 */
[----:B--2---:R-:W-:Y:S01]  /*be50*/  IMAD R14, R25, R6, R14 ;  /* 0x00000006190e7224 */ /* 0x004fe200078e020e */
[----:B------:R-:W-:-:S03]  /*be60*/  SHF.R.U32.HI R23, RZ, UR8, R5 ;  /* 0x00000008ff177c19 */ /* 0x000fc60008011605 */
[----:B------:R-:W-:Y:S02]  /*be70*/  IMAD.MOV.U32 R4, RZ, RZ, R15 ;  /* 0x000000ffff047224 */ /* 0x000fe400078e000f */
[----:B------:R-:W-:Y:S01]  /*be80*/  IMAD.MOV.U32 R5, RZ, RZ, R23 ;  /* 0x000000ffff057224 */ /* 0x000fe200078e0017 */
[----:B-1----:R-:W-:Y:S06]  /*be90*/  @!P1 BRA `(.L_x_203) ;  /* 0x0000000000289947 */ /* 0x002fec0003800000 */
[----:B------:R-:W-:Y:S02]  /*bea0*/  ULDC UR8, c[0x0][0x64c] ;  /* 0x0001930000087ab9 */ /* 0x000fe40000000800 */
[----:B------:R-:W-:-:S05]  /*beb0*/  IADD3 R5, P1, R15, UR8, RZ ;  /* 0x000000080f057c10 */ /* 0x000fca000ff3e0ff */
[----:B------:R-:W-:-:S04]  /*bec0*/  IMAD.X R23, RZ, RZ, R23, P1 ;  /* 0x000000ffff177224 */ /* 0x000fc800008e0617 */
[----:B------:R-:W-:-:S04]  /*bed0*/  IMAD.WIDE.U32 R6, R23, UR12, RZ ;  /* 0x0000000c17067c25 */ /* 0x000fc8000f8e00ff */
[----:B------:R-:W-:-:S04]  /*bee0*/  IMAD.WIDE.U32 R6, P1, R5, UR13, R6 ;  /* 0x0000000d05067c25 */ /* 0x000fc8000f820006 */
[----:B------:R-:W-:-:S04]  /*bef0*/  IMAD.WIDE.U32 R4, R5, UR12, RZ ;  /* 0x0000000c05047c25 */ /* 0x000fc8000f8e00ff */
[----:B------:R-:W-:Y:S01]  /*bf00*/  IMAD.MOV.U32 R4, RZ, RZ, R7 ;  /* 0x000000ffff047224 */ /* 0x000fe200078e0007 */
[----:B------:R-:W-:Y:S01]  /*bf10*/  IADD3 RZ, P3, R5, R6, RZ ;  /* 0x0000000605ff7210 */ /* 0x000fe20007f7e0ff */
[----:B------:R-:W-:-:S04]  /*bf20*/  IMAD.X R5, RZ, RZ, RZ, P1 ;  /* 0x000000ffff057224 */ /* 0x000fc800008e06ff */
[----:B------:R-:W-:-:S08]  /*bf30*/  IMAD.WIDE.U32.X R4, R23, UR13, R4, P3 ;  /* 0x0000000d17047c25 */ /* 0x000fd000098e0404 */
.L_x_203:
[----:B------:R-:W-:Y:S01]  /*bf40*/  ISETP.NE.AND P1, PT, R2, 0x1, PT ;  /* 0x000000010200780c */ /* 0x000fe20003f25270 */
[----:B------:R-:W-:Y:S01]  /*bf50*/  ULDC UR8, c[0x0][0x648] ;  /* 0x0001920000087ab9 */ /* 0x000fe20000000800 */
[----:B------:R-:W-:Y:S01]  /*bf60*/  LOP3.LUT R20, R20, UR6, RZ, 0xc0, !PT ;  /* 0x0000000614147c12 */ /* 0x000fe2000f8ec0ff */
[----:B------:R-:W-:Y:S01]  /*bf70*/  IMAD.MOV R22, RZ, RZ, -R22 ;  /* 0x000000ffff167224 */ /* 0x000fe200078e0a16 */
[----:B------:R-:W-:Y:S01]  /*bf80*/  SHF.R.U64 R5, R4, UR8, R5 ;  /* 0x0000000804057c19 */ /* 0x000fe20008001205 */
[----:B------:R-:W-:Y:S01]  /*bf90*/  ULDC UR8, c[0x0][0x638] ;  /* 0x00018e0000087ab9 */ /* 0x000fe20000000800 */
[----:B------:R-:W-:Y:S01]  /*bfa0*/  LOP3.LUT R6, R9, UR4, RZ, 0xc0, !PT ;  /* 0x0000000409067c12 */ /* 0x000fe2000f8ec0ff */
[----:B------:R-:W-:Y:S02]  /*bfb0*/  ULDC UR9, c[0x0][0x610] ;  /* 0x0001840000097ab9 */ /* 0x000fe40000000800 */
[----:B------:R-:W-:Y:S02]  /*bfc0*/  IMAD.MOV R4, RZ, RZ, -R5 ;  /* 0x000000ffff047224 */ /* 0x000fe400078e0a05 */
[----:B------:R-:W-:-:S02]  /*bfd0*/  IMAD R5, R5, UR5, R20 ;  /* 0x0000000505057c24 */ /* 0x000fc4000f8e0214 */
[----:B0-----:R-:W-:Y:S02]  /*bfe0*/  @P1 IMAD R14, R21, R22, R12 ;  /* 0x00000016150e1224 */ /* 0x001fe400078e020c */
[----:B------:R-:W-:Y:S01]  /*bff0*/  IMAD R15, R4, UR8, R15 ;  /* 0x00000008040f7c24 */ /* 0x000fe2000f8e020f */
[----:B------:R-:W-:Y:S01]  /*c000*/  ULDC UR8, c[0x0][0x600] ;  /* 0x0001800000087ab9 */ /* 0x000fe20000000800 */
[----:B------:R-:W-:Y:S02]  /*c010*/  IMAD R14, R5, UR9, R14 ;  /* 0x00000009050e7c24 */ /* 0x000fe4000f8e020e */
[----:B------:R-:W-:Y:S02]  /*c020*/  IMAD R15, R15, UR8, R6 ;  /* 0x000000080f0f7c24 */ /* 0x000fe4000f8e0206 */
[----:B------:R-:W-:-:S03]  /*c030*/  IMAD.MOV.U32 R4, RZ, RZ, 0x1 ;  /* 0x00000001ff047424 */ /* 0x000fc600078e00ff */
[----:B------:R-:W-:Y:S02]  /*c040*/  SEL R9, R15, R14, !P1 ;  /* 0x0000000e0f097207 */ /* 0x000fe40004800000 */
[----:B------:R-:W-:-:S07]  /*c050*/  SEL R7, R14, R15, !P1 ;  /* 0x0000000f0e077207 */ /* 0x000fce0004800000 */
.L_x_201:
[----:B------:R-:W-:Y:S05]  /*c060*/  BSYNC B1 ;  /* 0x0000000000017941 */ /* 0x000fea0003800000 */
.L_x_200:
[----:B------:R-:W-:-:S13]  /*c070*/  LOP3.LUT P1, RZ, R4, 0xff, RZ, 0xc0, !PT ;  /* 0x000000ff04ff7812 */ /* 0x000fda000782c0ff */
[----:B------:R-:W-:Y:S05]  /*c080*/  @P1 BRA `(.L_x_204) ;  /* 0xfffffff400181947 */ /* 0x000fea000383ffff */
[----:B------:R-:W-:Y:S05]  /*c090*/  BSYNC B0 ;  /* 0x0000000000007941 */ /* 0x000fea0003800000 */
.L_x_192:
[----:B------:R-:W-:-:S03]  /*c0a0*/  UMOV UR8, 0xffffffff ;  /* 0xffffffff00087882 */ /* 0x000fc60000000000 */
[----:B------:R-:W-:Y:S05]  /*c0b0*/  BRA.DIV UR8, `(.L_x_205) ;  /* 0x0000000208d07947 */ /* 0x000fea000b800000 */
[----:B------:R-:W-:-:S13]  /*c0c0*/  ELECT P6, URZ, PT ;  /* 0x00000000003f782f */ /* 0x000fda00038c0000 */
.L_x_217:
[----:B------:R-:W-:Y:S04]  /*c0d0*/  BSSY B0, `(.L_x_206) ;  /* 0x0000019000007945 */ /* 0x000fe80003800000 */
[----:B------:R-:W-:Y:S05]  /*c0e0*/  @!P6 BRA `(.L_x_207) ;  /* 0x00000000005ce947 */ /* 0x000fea0003800000 */
[----:B------:R-:W-:-:S04]  /*c0f0*/  LOP3.LUT R19, R19, 0x2, RZ, 0xfc, !PT ;  /* 0x0000000213137812 */ /* 0x000fc800078efcff */
[----:B------:R-:W-:-:S13]  /*c100*/  ISETP.NE.AND P0, PT, R19, 0x3, PT ;  /* 0x000000031300780c */ /* 0x000fda0003f05270 */
[----:B------:R-:W-:Y:S05]  /*c110*/  @!P0 BRA `(.L_x_208) ;  /* 0x0000000000048947 */ /* 0x000fea0003800000 */
[----:B------:R-:W-:Y:S01]  /*c120*/  BPT.TRAP 0x1 ;  /* 0x000000040000795c */ /* 0x000fe20000300000 */
.L_x_208:
[----:B------:R-:W0:Y:S01]  /*c130*/  S2R R5, SR_CgaCtaId ;  /* 0x0000000000057919 */ /* 0x000e220000008800 */
[----:B------:R-:W-:Y:S02]  /*c140*/  MOV R2, 0x400 ;  /* 0x0000040000027802 */ /* 0x000fe40000000f00 */
[----:B------:R-:W-:Y:S02]  /*c150*/  SHF.L.U32 R4, R3, 0x1f, RZ ;  /* 0x0000001f03047819 */ /* 0x000fe400000006ff */
[----:B0-----:R-:W-:-:S05]  /*c160*/  LEA R5, R5, R2, 0x18 ;  /* 0x0000000205057211 */ /* 0x001fca00078ec0ff */
[----:B------:R-:W-:-:S04]  /*c170*/  VIADD R5, R5, 0x10 ;  /* 0x0000001005057836 */ /* 0x000fc80000000000 */
[C---:B------:R-:W-:Y:S02]  /*c180*/  IMAD R7, R0.reuse, 0x8, R5 ;  /* 0x0000000800077824 */ /* 0x040fe400078e0205 */
[----:B------:R-:W-:Y:S02]  /*c190*/  VIADD R0, R0, 0x1 ;  /* 0x0000000100007836 */ /* 0x000fe40000000000 */
[----:B------:R-:W0:Y:S03]  /*c1a0*/  SYNCS.PHASECHK.TRANS64.TRYWAIT P0, [R7+URZ], R4 ;  /* 0x00000004070075a7 */ /* 0x000e26000800017f */
[----:B------:R-:W-:-:S04]  /*c1b0*/  ISETP.NE.AND P1, PT, R0, 0x2, PT ;  /* 0x000000020000780c */ /* 0x000fc80003f25270 */
[----:B------:R-:W-:Y:S02]  /*c1c0*/  SEL R2, RZ, 0x1, P1 ;  /* 0x00000001ff027807 */ /* 0x000fe40000800000 */
[----:B------:R-:W-:Y:S02]  /*c1d0*/  SEL R0, R0, RZ, P1 ;  /* 0x000000ff00007207 */ /* 0x000fe40000800000 */
[----:B------:R-:W-:Y:S01]  /*c1e0*/  LOP3.LUT R2, R3, R2, RZ, 0x3c, !PT ;  /* 0x0000000203027212 */ /* 0x000fe200078e3cff */
[----:B0-----:R-:W-:Y:S06]  /*c1f0*/  @!P0 BRA `(.L_x_209) ;  /* 0x0000000000a08947 */ /* 0x001fec0003800000 */
.L_x_218:
[----:B------:R-:W-:Y:S01]  /*c200*/  IMAD R5, R0, 0x8, R5 ;  /* 0x0000000800057824 */ /* 0x000fe200078e0205 */
[----:B------:R-:W-:-:S07]  /*c210*/  SHF.L.U32 R0, R2, 0x1f, RZ ;  /* 0x0000001f02007819 */ /* 0x000fce00000006ff */
.L_x_210:
[----:B-1----:R1:W2:Y:S02]  /*c220*/  SYNCS.PHASECHK.TRANS64.TRYWAIT P0, [R5+URZ], R0 ;  /* 0x00000000050075a7 */ /* 0x0022a4000800017f */
[----:B--2---:R-:W-:Y:S05]  /*c230*/  @!P0 NANOSLEEP.SYNCS 0x989680 ;  /* 0x009896800000895d */ /* 0x004fea0003900000 */
[----:B------:R-:W2:Y:S02]  /*c240*/  @!P0 SYNCS.PHASECHK.TRANS64 P0, [R5+URZ], R0 ;  /* 0x00000000050085a7 */ /* 0x000ea4000800007f */
[----:B--2---:R-:W-:Y:S05]  /*c250*/  @!P0 BRA `(.L_x_210) ;  /* 0xfffffffc00f08947 */ /* 0x004fea000383ffff */
.L_x_207:
[----:B------:R-:W-:Y:S05]  /*c260*/  BSYNC B0 ;  /* 0x0000000000007941 */ /* 0x000fea0003800000 */
.L_x_206:
[----:B------:R-:W-:Y:S05]  /*c270*/  EXIT ;  /* 0x000000000000794d */ /* 0x000fea0003800000 */
.L_x_17:
[----:B---3--:R3:W4:Y:S02]  /*c280*/  SYNCS.PHASECHK.TRANS64.TRYWAIT P1, [R3+URZ], R0 ;  /* 0x00000000030075a7 */ /* 0x008724000802017f */
[----:B----4-:R-:W-:Y:S05]  /*c290*/  @!P1 NANOSLEEP.SYNCS 0x989680 ;  /* 0x009896800000995d */ /* 0x010fea0003900000 */
[----:B------:R-:W4:Y:S02]  /*c2a0*/  @!P1 SYNCS.PHASECHK.TRANS64 P1, [R3+URZ], R0 ;  /* 0x00000000030095a7 */ /* 0x000f24000802007f */
[----:B----4-:R-:W-:Y:S05]  /*c2b0*/  @!P1 BRA `(.L_x_17) ;  /* 0xfffffffc00f09947 */ /* 0x010fea000383ffff */
[----:B------:R-:W-:Y:S05]  /*c2c0*/  BRA `(.L_x_16) ;  /* 0xffffff4c00c07947 */ /* 0x000fea000383ffff */
.L_x_22:
[----:B-1----:R-:W-:-:S04]  /*c2d0*/  IMAD.U32 R4, RZ, RZ, UR8 ;  /* 0x00000008ff047e24 */ /* 0x002fc8000f8e00ff */
[----:B------:R1:W2:Y:S03]  /*c2e0*/  SYNCS.PHASECHK.TRANS64.TRYWAIT P1, [R4+URZ], R3 ;  /* 0x00000003040075a7 */ /* 0x0002a6000802017f */
[----:B--2---:R-:W-:Y:S05]  /*c2f0*/  @!P1 NANOSLEEP.SYNCS 0x989680 ;  /* 0x009896800000995d */ /* 0x004fea0003900000 */
[----:B------:R-:W2:Y:S02]  /*c300*/  @!P1 SYNCS.PHASECHK.TRANS64 P1, [R4+URZ], R3 ;  /* 0x00000003040095a7 */ /* 0x000ea4000802007f */
[----:B--2---:R-:W-:Y:S05]  /*c310*/  @!P1 BRA `(.L_x_22) ;  /* 0xfffffffc00ec9947 */ /* 0x004fea000383ffff */
[----:B------:R-:W-:Y:S05]  /*c320*/  BRA `(.L_x_21) ;  /* 0xffffff6c00cc7947 */ /* 0x000fea000383ffff */
.L_x_193:
[----:B------:R-:W-:Y:S01]  /*c330*/  BSSY B1, `(.L_x_211) ;  /* 0x0000006000017945 */ /* 0x000fe20003800000 */
[----:B------:R-:W-:-:S07]  /*c340*/  IMAD.MOV.U32 R15, RZ, RZ, -0x1 ;  /* 0xffffffffff0f7424 */ /* 0x000fce00078e00ff */
[----:B------:R-:W-:Y:S05]  /*c350*/  WARPSYNC.COLLECTIVE R15, `(.L_x_212) ;  /* 0x000000000f0c7348 */ /* 0x000fea0003c00000 */
[----:B------:R-:W-:Y:S02]  /*c360*/  ELECT P6, UR62, PT ;  /* 0x00000000003e782f */ /* 0x000fe400038c0000 */
[----:B------:R-:W-:Y:S01]  /*c370*/  MOV R14, UR62 ;  /* 0x0000003e000e7c02 */ /* 0x000fe20008000f00 */
[----:B------:R-:W-:Y:S10]  /*c380*/  ENDCOLLECTIVE ;  /* 0x000000000000791b */ /* 0x000ff40003800000 */
.L_x_212:
[----:B------:R-:W-:Y:S05]  /*c390*/  BSYNC B1 ;  /* 0x0000000000017941 */ /* 0x000fea0003800000 */
.L_x_211:
[----:B------:R-:W-:Y:S05]  /*c3a0*/  BRA `(.L_x_213) ;  /* 0xfffffff0005c7947 */ /* 0x000fea000383ffff */
.L_x_196:
[----:B0-----:R0:W1:Y:S02]  /*c3b0*/  SYNCS.PHASECHK.TRANS64.TRYWAIT P1, [R12+URZ+0x10], R7 ;  /* 0x000010070c0075a7 */ /* 0x001064000802017f */
[----:B-1----:R-:W-:Y:S05]  /*c3c0*/  @!P1 NANOSLEEP.SYNCS 0x989680 ;  /* 0x009896800000995d */ /* 0x002fea0003900000 */
[----:B------:R-:W1:Y:S02]  /*c3d0*/  @!P1 SYNCS.PHASECHK.TRANS64 P1, [R12+URZ+0x10], R7 ;  /* 0x000010070c0095a7 */ /* 0x000e64000802007f */
[----:B-1----:R-:W-:Y:S05]  /*c3e0*/  @!P1 BRA `(.L_x_196) ;  /* 0xfffffffc00f09947 */ /* 0x002fea000383ffff */
[----:B------:R-:W-:Y:S05]  /*c3f0*/  BRA `(.L_x_214) ;  /* 0xfffffff000907947 */ /* 0x000fea000383ffff */
.L_x_205:
[----:B------:R-:W-:Y:S01]  /*c400*/  BSSY B0, `(.L_x_215) ;  /* 0x0000006000007945 */ /* 0x000fe20003800000 */
[----:B------:R-:W-:-:S07]  /*c410*/  IMAD.MOV.U32 R15, RZ, RZ, -0x1 ;  /* 0xffffffffff0f7424 */ /* 0x000fce00078e00ff */
[----:B------:R-:W-:Y:S05]  /*c420*/  WARPSYNC.COLLECTIVE R15, `(.L_x_216) ;  /* 0x000000000f0c7348 */ /* 0x000fea0003c00000 */
[----:B------:R-:W-:Y:S02]  /*c430*/  ELECT P6, UR62, PT ;  /* 0x00000000003e782f */ /* 0x000fe400038c0000 */
[----:B------:R-:W-:Y:S01]  /*c440*/  MOV R14, UR62 ;  /* 0x0000003e000e7c02 */ /* 0x000fe20008000f00 */
[----:B------:R-:W-:Y:S10]  /*c450*/  ENDCOLLECTIVE ;  /* 0x000000000000791b */ /* 0x000ff40003800000 */
.L_x_216:
[----:B------:R-:W-:Y:S05]  /*c460*/  BSYNC B0 ;  /* 0x0000000000007941 */ /* 0x000fea0003800000 */
.L_x_215:
[----:B------:R-:W-:Y:S05]  /*c470*/  BRA `(.L_x_217) ;  /* 0xfffffffc00147947 */ /* 0x000fea000383ffff */
.L_x_209:
[----:B0-----:R0:W1:Y:S02]  /*c480*/  SYNCS.PHASECHK.TRANS64.TRYWAIT P0, [R7+URZ], R4 ;  /* 0x00000004070075a7 */ /* 0x001064000800017f */
[----:B-1----:R-:W-:Y:S05]  /*c490*/  @!P0 NANOSLEEP.SYNCS 0x989680 ;  /* 0x009896800000895d */ /* 0x002fea0003900000 */
[----:B------:R-:W1:Y:S02]  /*c4a0*/  @!P0 SYNCS.PHASECHK.TRANS64 P0, [R7+URZ], R4 ;  /* 0x00000004070085a7 */ /* 0x000e64000800007f */
[----:B-1----:R-:W-:Y:S05]  /*c4b0*/  @!P0 BRA `(.L_x_209) ;  /* 0xfffffffc00f08947 */ /* 0x002fea000383ffff */
[----:B------:R-:W-:Y:S05]  /*c4c0*/  BRA `(.L_x_218) ;  /* 0xfffffffc004c7947 */ /* 0x000fea000383ffff */
.L_x_219:
[----:B------:R-:W-:-:S00]  /*c4d0*/  BRA `(.L_x_219) ;  /* 0xfffffffc00fc7947 */ /* 0x000fc0000383ffff */
[----:B------:R-:W-:-:S00]  /*c4e0*/  NOP ;  /* 0x0000000000007918 */ /* 0x000fc00000000000 */
        /* <DEDUP_REMOVED lines=9> */
.L_x_220:


//--------------------- .nv.global.init           --------------------------
	.section	.nv.global.init,"aw",@progbits
.nv.global.init:
	.type		$str$22,@object
	.size		$str$22,($str$23 - $str$22)
$str$22:
        /*0000*/ 	.byte	0x6b, 0x5f, 0x74, 0x69, 0x6c, 0x65, 0x5f, 0x63, 0x6f, 0x75, 0x6e, 0x74, 0x20, 0x3e, 0x3d, 0x20
        /*0010*/ 	.byte	0x31, 0x00
	.type		$str$23,@object
	.size		$str$23,(__unnamed_1 - $str$23)
$str$23:
        /*0012*/ 	.byte	0x2f, 0x74, 0x6d, 0x70, 0x2f, 0x63, 0x75, 0x74, 0x6c, 0x61, 0x73, 0x73, 0x5f, 0x73, 0x77, 0x65
        /*0022*/ 	.byte	0x65, 0x70, 0x5f, 0x73, 0x72, 0x63, 0x2f, 0x69, 0x6e, 0x63, 0x6c, 0x75, 0x64, 0x65, 0x2f, 0x63
        /*0032*/ 	.byte	0x75, 0x74, 0x6c, 0x61, 0x73, 0x73, 0x2f, 0x67, 0x65, 0x6d, 0x6d, 0x2f, 0x63, 0x6f, 0x6c, 0x6c
        /*0042*/ 	.byte	0x65, 0x63, 0x74, 0x69, 0x76, 0x65, 0x2f, 0x73, 0x6d, 0x39, 0x30, 0x5f, 0x6d, 0x6d, 0x61, 0x5f
        /*0052*/ 	.byte	0x74, 0x6d, 0x61, 0x5f, 0x67, 0x6d, 0x6d, 0x61, 0x5f, 0x73, 0x73, 0x5f, 0x77, 0x61, 0x72, 0x70
        /*0062*/ 	.byte	0x73, 0x70, 0x65, 0x63, 0x69, 0x61, 0x6c, 0x69, 0x7a, 0x65, 0x64, 0x2e, 0x68, 0x70, 0x70, 0x00
	.type		__unnamed_1,@object
	.size		__unnamed_1,(.L_0 - __unnamed_1)
__unnamed_1:
        /*0072*/ 	.byte	0x76, 0x6f, 0x69, 0x64, 0x20, 0x63, 0x75, 0x74, 0x6c, 0x61, 0x73, 0x73, 0x3a, 0x3a, 0x67, 0x65
        /* <DEDUP_REMOVED lines=179> */
        /*0bb2*/ 	.byte	0x69, 0x64, 0x65, 0x6e, 0x74, 0x69, 0x74, 0x79, 0x5d, 0x00
.L_0:


//--------------------- .nv.shared._ZN7cutlass13device_kernelINS_4gemm6kernel13GemmUniversalIN4cute5tupleIJiiiiEEENS1_10collective13CollectiveMmaINS1_34MainloopSm90TmaGmmaWarpSpecializedILi2ENS5_IJNS4_1CILi1EEESB_SB_EEENS1_35KernelTmaWarpSpecializedCooperativeEEENS5_IJNSA_ILi256EEENSA_ILi80EEENSA_ILi128EEEEEENS_6half_tENS5_IJlSB_lEEESJ_SK_NS4_8TiledMMAINS4_8MMA_AtomIJNS4_4SM904GMMA25MMA_64x16x16_F32F16F16_SSILNSO_5MajorE0ELSQ_0ELNSO_7ScaleInE1ELSR_1EEEEEENS4_6LayoutINS5_IJNSA_ILi2EEESB_SB_EEENS5_IJSB_NSA_ILi0EEESX_EEEEENS5_IJNS4_10UnderscoreES10_S10_EEEEENS4_13SM90_TMA_LOADENS4_14ComposedLayoutINS4_7SwizzleILi3ELi4ELi3EEENS4_18smem_ptr_flag_bitsILi16EEENSU_INS5_IJNSA_ILi8EEENSA_ILi64EEEEEENS5_IJS1A_SB_EEEEEEEvNS4_8identityES13_S1E_vS1F_EENS_8epilogue10collective6detail29Sm90TmaWarpSpecializedAdapterINS1I_15DefaultEpilogueISJ_SK_SK_NS1H_6thread17LinearCombinationISJ_Li1EffLNS1M_9ScaleType4KindE0ELNS_15FloatRoundStyleE2ESJ_EENS1_15EpilogueDefaultEEEEEvvEEEEvNT_6ParamsE --------------------------
	.section	.nv.shared._ZN7cutlass13device_kernelINS_4gemm6kernel13GemmUniversalIN4cute5tupleIJiiiiEEENS1_10collective13CollectiveMmaINS1_34MainloopSm90TmaGmmaWarpSpecializedILi2ENS5_IJNS4_1CILi1EEESB_SB_EEENS1_35KernelTmaWarpSpecializedCooperativeEEENS5_IJNSA_ILi256EEENSA_ILi80EEENSA_ILi128EEEEEENS_6half_tENS5_IJlSB_lEEESJ_SK_NS4_8TiledMMAINS4_8MMA_AtomIJNS4_4SM904GMMA25MMA_64x16x16_F32F16F16_SSILNSO_5MajorE0ELSQ_0ELNSO_7ScaleInE1ELSR_1EEEEEENS4_6LayoutINS5_IJNSA_ILi2EEESB_SB_EEENS5_IJSB_NSA_ILi0EEESX_EEEEENS5_IJNS4_10UnderscoreES10_S10_EEEEENS4_13SM90_TMA_LOADENS4_14ComposedLayoutINS4_7SwizzleILi3ELi4ELi3EEENS4_18smem_ptr_flag_bitsILi16EEENSU_INS5_IJNSA_ILi8EEENSA_ILi64EEEEEENS5_IJS1A_SB_EEEEEEEvNS4_8identityES13_S1E_vS1F_EENS_8epilogue10collective6detail29Sm90TmaWarpSpecializedAdapterINS1I_15DefaultEpilogueISJ_SK_SK_NS1H_6thread17LinearCombinationISJ_Li1EffLNS1M_9ScaleType4KindE0ELNS_15FloatRoundStyleE2ESJ_EENS1_15EpilogueDefaultEEEEEvvEEEEvNT_6ParamsE,"aw",@nobits
	.sectionflags	@""
	.align	16
	.zero		1024


//--------------------- .nv.shared.reserved.0     --------------------------
	.section	.nv.shared.reserved.0,"aw",@nobits
	.weak		__nv_reservedSMEM_offset_0_alias
	.size		__nv_reservedSMEM_offset_0_alias, 0, 0
	.other		__nv_reservedSMEM_offset_0_alias,@"STO_CUDA_RESERVED_SHARED STV_DEFAULT"
__nv_reservedSMEM_offset_0_alias:
	.zero		0


//--------------------- .nv.global                --------------------------
	.section	.nv.global,"aw",@nobits
.nv.global:
	.type		_ZN39_INTERNAL_16ff6b1c_4_k_cu_af858de6_52664cute1_E,@object
	.size		_ZN39_INTERNAL_16ff6b1c_4_k_cu_af858de6_52664cute1_E,(_ZN39_INTERNAL_16ff6b1c_4_k_cu_af858de6_52664cuda3std3__45__cpo6cbeginE - _ZN39_INTERNAL_16ff6b1c_4_k_cu_af858de6_52664cute1_E)
_ZN39_INTERNAL_16ff6b1c_4_k_cu_af858de6_52664cute1_E:
	.zero		1
	.type		_ZN39_INTERNAL_16ff6b1c_4_k_cu_af858de6_52664cuda3std3__45__cpo6cbeginE,@object
	.size		_ZN39_INTERNAL_16ff6b1c_4_k_cu_af858de6_52664cuda3std3__45__cpo6cbeginE,(_ZN39_INTERNAL_16ff6b1c_4_k_cu_af858de6_52664cuda3std3__48in_placeE - _ZN39_INTERNAL_16ff6b1c_4_k_cu_af858de6_52664cuda3std3__45__cpo6cbeginE)
_ZN39_INTERNAL_16ff6b1c_4_k_cu_af858de6_52664cuda3std3__45__cpo6cbeginE:
	.zero		1
	.type		_ZN39_INTERNAL_16ff6b1c_4_k_cu_af858de6_52664cuda3std3__48in_placeE,@object
	.size		_ZN39_INTERNAL_16ff6b1c_4_k_cu_af858de6_52664cuda3std3__48in_placeE,(_ZN39_INTERNAL_16ff6b1c_4_k_cu_af858de6_52664cuda3std6ranges3__45__cpo9iter_moveE - _ZN39_INTERNAL_16ff6b1c_4_k_cu_af858de6_52664cuda3std3__48in_placeE)
_ZN39_INTERNAL_16ff6b1c_4_k_cu_af858de6_52664cuda3std3__48in_placeE:
	.zero		1
	.type		_ZN39_INTERNAL_16ff6b1c_4_k_cu_af858de6_52664cuda3std6ranges3__45__cpo9iter_moveE,@object
	.size		_ZN39_INTERNAL_16ff6b1c_4_k_cu_af858de6_52664cuda3std6ranges3__45__cpo9iter_moveE,(_ZN39_INTERNAL_16ff6b1c_4_k_cu_af858de6_52664cuda3std3__45__cpo5beginE - _ZN39_INTERNAL_16ff6b1c_4_k_cu_af858de6_52664cuda3std6ranges3__45__cpo9iter_moveE)
_ZN39_INTERNAL_16ff6b1c_4_k_cu_af858de6_52664cuda3std6ranges3__45__cpo9iter_moveE:
	.zero		1
	.type		_ZN39_INTERNAL_16ff6b1c_4_k_cu_af858de6_52664cuda3std3__45__cpo5beginE,@object
	.size		_ZN39_INTERNAL_16ff6b1c_4_k_cu_af858de6_52664cuda3std3__45__cpo5beginE,(_ZN39_INTERNAL_16ff6b1c_4_k_cu_af858de6_52664cuda3std3__441_GLOBAL__N__16ff6b1c_4_k_cu_af858de6_52666ignoreE - _ZN39_INTERNAL_16ff6b1c_4_k_cu_af858de6_52664cuda3std3__45__cpo5beginE)
_ZN39_INTERNAL_16ff6b1c_4_k_cu_af858de6_52664cuda3std3__45__cpo5beginE:
	.zero		1
	.type		_ZN39_INTERNAL_16ff6b1c_4_k_cu_af858de6_52664cuda3std3__441_GLOBAL__N__16ff6b1c_4_k_cu_af858de6_52666ignoreE,@object
	.size		_ZN39_INTERNAL_16ff6b1c_4_k_cu_af858de6_52664cuda3std3__441_GLOBAL__N__16ff6b1c_4_k_cu_af858de6_52666ignoreE,(_ZN39_INTERNAL_16ff6b1c_4_k_cu_af858de6_52664cute7productE - _ZN39_INTERNAL_16ff6b1c_4_k_cu_af858de6_52664cuda3std3__441_GLOBAL__N__16ff6b1c_4_k_cu_af858de6_52666ignoreE)
_ZN39_INTERNAL_16ff6b1c_4_k_cu_af858de6_52664cuda3std3__441_GLOBAL__N__16ff6b1c_4_k_cu_af858de6_52666ignoreE:
	.zero		1
	.type		_ZN39_INTERNAL_16ff6b1c_4_k_cu_af858de6_52664cute7productE,@object
	.size		_ZN39_INTERNAL_16ff6b1c_4_k_cu_af858de6_52664cute7productE,(_ZN39_INTERNAL_16ff6b1c_4_k_cu_af858de6_52664cuda3std3__45__cpo3endE - _ZN39_INTERNAL_16ff6b1c_4_k_cu_af858de6_52664cute7productE)
_ZN39_INTERNAL_16ff6b1c_4_k_cu_af858de6_52664cute7productE:
	.zero		1
	.type		_ZN39_INTERNAL_16ff6b1c_4_k_cu_af858de6_52664cuda3std3__45__cpo3endE,@object
	.size		_ZN39_INTERNAL_16ff6b1c_4_k_cu_af858de6_52664cuda3std3__45__cpo3endE,(_ZN39_INTERNAL_16ff6b1c_4_k_cu_af858de6_52664cuda3std3__419piecewise_constructE - _ZN39_INTERNAL_16ff6b1c_4_k_cu_af858de6_52664cuda3std3__45__cpo3endE)
_ZN39_INTERNAL_16ff6b1c_4_k_cu_af858de6_52664cuda3std3__45__cpo3endE:
	.zero		1
	.type		_ZN39_INTERNAL_16ff6b1c_4_k_cu_af858de6_52664cuda3std3__419piecewise_constructE,@object
	.size		_ZN39_INTERNAL_16ff6b1c_4_k_cu_af858de6_52664cuda3std3__419piecewise_constructE,(_ZN39_INTERNAL_16ff6b1c_4_k_cu_af858de6_52664cuda3std3__45__cpo4cendE - _ZN39_INTERNAL_16ff6b1c_4_k_cu_af858de6_52664cuda3std3__419piecewise_constructE)
_ZN39_INTERNAL_16ff6b1c_4_k_cu_af858de6_52664cuda3std3__419piecewise_constructE:
	.zero		1
	.type		_ZN39_INTERNAL_16ff6b1c_4_k_cu_af858de6_52664cuda3std3__45__cpo4cendE,@object
	.size		_ZN39_INTERNAL_16ff6b1c_4_k_cu_af858de6_52664cuda3std3__45__cpo4cendE,(_ZN39_INTERNAL_16ff6b1c_4_k_cu_af858de6_52664cuda3std6ranges3__45__cpo4swapE - _ZN39_INTERNAL_16ff6b1c_4_k_cu_af858de6_52664cuda3std3__45__cpo4cendE)
_ZN39_INTERNAL_16ff6b1c_4_k_cu_af858de6_52664cuda3std3__45__cpo4cendE:
	.zero		1
	.type		_ZN39_INTERNAL_16ff6b1c_4_k_cu_af858de6_52664cuda3std6ranges3__45__cpo4swapE,@object
	.size		_ZN39_INTERNAL_16ff6b1c_4_k_cu_af858de6_52664cuda3std6ranges3__45__cpo4swapE,(.L_8 - _ZN39_INTERNAL_16ff6b1c_4_k_cu_af858de6_52664cuda3std6ranges3__45__cpo4swapE)
_ZN39_INTERNAL_16ff6b1c_4_k_cu_af858de6_52664cuda3std6ranges3__45__cpo4swapE:
	.zero		1
.L_8:


//--------------------- .nv.constant0._ZN7cutlass13device_kernelINS_4gemm6kernel13GemmUniversalIN4cute5tupleIJiiiiEEENS1_10collective13CollectiveMmaINS1_34MainloopSm90TmaGmmaWarpSpecializedILi2ENS5_IJNS4_1CILi1EEESB_SB_EEENS1_35KernelTmaWarpSpecializedCooperativeEEENS5_IJNSA_ILi256EEENSA_ILi80EEENSA_ILi128EEEEEENS_6half_tENS5_IJlSB_lEEESJ_SK_NS4_8TiledMMAINS4_8MMA_AtomIJNS4_4SM904GMMA25MMA_64x16x16_F32F16F16_SSILNSO_5MajorE0ELSQ_0ELNSO_7ScaleInE1ELSR_1EEEEEENS4_6LayoutINS5_IJNSA_ILi2EEESB_SB_EEENS5_IJSB_NSA_ILi0EEESX_EEEEENS5_IJNS4_10UnderscoreES10_S10_EEEEENS4_13SM90_TMA_LOADENS4_14ComposedLayoutINS4_7SwizzleILi3ELi4ELi3EEENS4_18smem_ptr_flag_bitsILi16EEENSU_INS5_IJNSA_ILi8EEENSA_ILi64EEEEEENS5_IJS1A_SB_EEEEEEEvNS4_8identityES13_S1E_vS1F_EENS_8epilogue10collective6detail29Sm90TmaWarpSpecializedAdapterINS1I_15DefaultEpilogueISJ_SK_SK_NS1H_6thread17LinearCombinationISJ_Li1EffLNS1M_9ScaleType4KindE0ELNS_15FloatRoundStyleE2ESJ_EENS1_15EpilogueDefaultEEEEEvvEEEEvNT_6ParamsE --------------------------
	.section	.nv.constant0._ZN7cutlass13device_kernelINS_4gemm6kernel13GemmUniversalIN4cute5tupleIJiiiiEEENS1_10collective13CollectiveMmaINS1_34MainloopSm90TmaGmmaWarpSpecializedILi2ENS5_IJNS4_1CILi1EEESB_SB_EEENS1_35KernelTmaWarpSpecializedCooperativeEEENS5_IJNSA_ILi256EEENSA_ILi80EEENSA_ILi128EEEEEENS_6half_tENS5_IJlSB_lEEESJ_SK_NS4_8TiledMMAINS4_8MMA_AtomIJNS4_4SM904GMMA25MMA_64x16x16_F32F16F16_SSILNSO_5MajorE0ELSQ_0ELNSO_7ScaleInE1ELSR_1EEEEEENS4_6LayoutINS5_IJNSA_ILi2EEESB_SB_EEENS5_IJSB_NSA_ILi0EEESX_EEEEENS5_IJNS4_10UnderscoreES10_S10_EEEEENS4_13SM90_TMA_LOADENS4_14ComposedLayoutINS4_7SwizzleILi3ELi4ELi3EEENS4_18smem_ptr_flag_bitsILi16EEENSU_INS5_IJNSA_ILi8EEENSA_ILi64EEEEEENS5_IJS1A_SB_EEEEEEEvNS4_8identityES13_S1E_vS1F_EENS_8epilogue10collective6detail29Sm90TmaWarpSpecializedAdapterINS1I_15DefaultEpilogueISJ_SK_SK_NS1H_6thread17LinearCombinationISJ_Li1EffLNS1M_9ScaleType4KindE0ELNS_15FloatRoundStyleE2ESJ_EENS1_15EpilogueDefaultEEEEEvvEEEEvNT_6ParamsE,"a",@progbits
	.sectionflags	@""
	.align	4
.nv.constant0._ZN7cutlass13device_kernelINS_4gemm6kernel13GemmUniversalIN4cute5tupleIJiiiiEEENS1_10collective13CollectiveMmaINS1_34MainloopSm90TmaGmmaWarpSpecializedILi2ENS5_IJNS4_1CILi1EEESB_SB_EEENS1_35KernelTmaWarpSpecializedCooperativeEEENS5_IJNSA_ILi256EEENSA_ILi80EEENSA_ILi128EEEEEENS_6half_tENS5_IJlSB_lEEESJ_SK_NS4_8TiledMMAINS4_8MMA_AtomIJNS4_4SM904GMMA25MMA_64x16x16_F32F16F16_SSILNSO_5MajorE0ELSQ_0ELNSO_7ScaleInE1ELSR_1EEEEEENS4_6LayoutINS5_IJNSA_ILi2EEESB_SB_EEENS5_IJSB_NSA_ILi0EEESX_EEEEENS5_IJNS4_10UnderscoreES10_S10_EEEEENS4_13SM90_TMA_LOADENS4_14ComposedLayoutINS4_7SwizzleILi3ELi4ELi3EEENS4_18smem_ptr_flag_bitsILi16EEENSU_INS5_IJNSA_ILi8EEENSA_ILi64EEEEEENS5_IJS1A_SB_EEEEEEEvNS4_8identityES13_S1E_vS1F_EENS_8epilogue10collective6detail29Sm90TmaWarpSpecializedAdapterINS1I_15DefaultEpilogueISJ_SK_SK_NS1H_6thread17LinearCombinationISJ_Li1EffLNS1M_9ScaleType4KindE0ELNS_15FloatRoundStyleE2ESJ_EENS1_15EpilogueDefaultEEEEEvvEEEEvNT_6ParamsE:
	.zero		1664


//--------------------- SYMBOLS --------------------------

	.type		.nv.reservedSmem.offset0,@object
	.size		.nv.reservedSmem.offset0,0x4
	.type		__assertfail,@function
